//
// Generated by NVIDIA NVVM Compiler
//
// Compiler Build ID: CL-36424714
// Cuda compilation tools, release 13.0, V13.0.88
// Based on NVVM 20.0.0
//

.version 9.0
.target sm_100
.address_size 64

	// .globl	_Z20matrix_multiply_gpu1ILm1000EEvPfS0_S0_
// _ZZ21matrix_multiply_gpu23ILm1000ELm32ELb0EEvPfS0_S0_E3res has been demoted
// _ZZ21matrix_multiply_gpu23ILm1000ELm32ELb0EEvPfS0_S0_E3row has been demoted
// _ZZ21matrix_multiply_gpu23ILm1000ELm64ELb0EEvPfS0_S0_E3res has been demoted
// _ZZ21matrix_multiply_gpu23ILm1000ELm64ELb0EEvPfS0_S0_E3row has been demoted
// _ZZ21matrix_multiply_gpu23ILm1000ELm96ELb0EEvPfS0_S0_E3res has been demoted
// _ZZ21matrix_multiply_gpu23ILm1000ELm96ELb0EEvPfS0_S0_E3row has been demoted
// _ZZ21matrix_multiply_gpu23ILm1000ELm32ELb1EEvPfS0_S0_E3res has been demoted
// _ZZ21matrix_multiply_gpu23ILm1000ELm32ELb1EEvPfS0_S0_E3row has been demoted
// _ZZ21matrix_multiply_gpu23ILm1000ELm64ELb1EEvPfS0_S0_E3res has been demoted
// _ZZ21matrix_multiply_gpu23ILm1000ELm64ELb1EEvPfS0_S0_E3row has been demoted
// _ZZ20matrix_multiply_gpu4ILm1000ELm32EEvPfS0_S0_E3res has been demoted

.visible .entry _Z20matrix_multiply_gpu1ILm1000EEvPfS0_S0_(
	.param .u64 .ptr .align 1 _Z20matrix_multiply_gpu1ILm1000EEvPfS0_S0__param_0,
	.param .u64 .ptr .align 1 _Z20matrix_multiply_gpu1ILm1000EEvPfS0_S0__param_1,
	.param .u64 .ptr .align 1 _Z20matrix_multiply_gpu1ILm1000EEvPfS0_S0__param_2
)
{
	.reg .pred 	%p<3>;
	.reg .b32 	%r<12>;
	.reg .b32 	%f<28>;
	.reg .b64 	%rd<25>;

	ld.param.u64 	%rd9, [_Z20matrix_multiply_gpu1ILm1000EEvPfS0_S0__param_0];
	ld.param.u64 	%rd10, [_Z20matrix_multiply_gpu1ILm1000EEvPfS0_S0__param_1];
	ld.param.u64 	%rd11, [_Z20matrix_multiply_gpu1ILm1000EEvPfS0_S0__param_2];
	mov.u32 	%r2, %ctaid.x;
	mov.u32 	%r3, %ntid.x;
	mov.u32 	%r4, %tid.x;
	mad.lo.s32 	%r1, %r2, %r3, %r4;
	mov.u32 	%r5, %ctaid.y;
	mov.u32 	%r6, %ntid.y;
	mov.u32 	%r7, %tid.y;
	mad.lo.s32 	%r8, %r5, %r6, %r7;
	cvt.u64.u32 	%rd1, %r8;
	max.u32 	%r10, %r1, %r8;
	setp.gt.u32 	%p1, %r10, 999;
	@%p1 bra 	$L__BB0_4;
	mul.lo.s32 	%r11, %r1, 1000;
	cvt.u64.u32 	%rd2, %r11;
	mul.wide.u32 	%rd13, %r11, 4;
	cvta.to.global.u64 	%rd14, %rd9;
	add.s64 	%rd3, %rd14, %rd13;
	shl.b64 	%rd15, %rd1, 2;
	cvta.to.global.u64 	%rd16, %rd10;
	add.s64 	%rd17, %rd15, %rd16;
	add.s64 	%rd23, %rd17, 16000;
	mov.f32 	%f27, 0f00000000;
	mov.b64 	%rd24, 16;
$L__BB0_2:
	add.s64 	%rd18, %rd3, %rd24;
	ld.global.f32 	%f4, [%rd18+-16];
	ld.global.f32 	%f5, [%rd23+-16000];
	fma.rn.f32 	%f6, %f4, %f5, %f27;
	ld.global.f32 	%f7, [%rd18+-12];
	ld.global.f32 	%f8, [%rd23+-12000];
	fma.rn.f32 	%f9, %f7, %f8, %f6;
	ld.global.f32 	%f10, [%rd18+-8];
	ld.global.f32 	%f11, [%rd23+-8000];
	fma.rn.f32 	%f12, %f10, %f11, %f9;
	ld.global.f32 	%f13, [%rd18+-4];
	ld.global.f32 	%f14, [%rd23+-4000];
	fma.rn.f32 	%f15, %f13, %f14, %f12;
	ld.global.f32 	%f16, [%rd18];
	ld.global.f32 	%f17, [%rd23];
	fma.rn.f32 	%f18, %f16, %f17, %f15;
	ld.global.f32 	%f19, [%rd18+4];
	ld.global.f32 	%f20, [%rd23+4000];
	fma.rn.f32 	%f21, %f19, %f20, %f18;
	ld.global.f32 	%f22, [%rd18+8];
	ld.global.f32 	%f23, [%rd23+8000];
	fma.rn.f32 	%f24, %f22, %f23, %f21;
	ld.global.f32 	%f25, [%rd18+12];
	ld.global.f32 	%f26, [%rd23+12000];
	fma.rn.f32 	%f27, %f25, %f26, %f24;
	add.s64 	%rd24, %rd24, 32;
	add.s64 	%rd23, %rd23, 32000;
	setp.ne.s64 	%p2, %rd24, 4016;
	@%p2 bra 	$L__BB0_2;
	add.s64 	%rd19, %rd2, %rd1;
	cvta.to.global.u64 	%rd20, %rd11;
	shl.b64 	%rd21, %rd19, 2;
	add.s64 	%rd22, %rd20, %rd21;
	st.global.f32 	[%rd22], %f27;
$L__BB0_4:
	ret;

}
	// .globl	_Z21matrix_multiply_gpu23ILm1000ELm32ELb0EEvPfS0_S0_
.visible .entry _Z21matrix_multiply_gpu23ILm1000ELm32ELb0EEvPfS0_S0_(
	.param .u64 .ptr .align 1 _Z21matrix_multiply_gpu23ILm1000ELm32ELb0EEvPfS0_S0__param_0,
	.param .u64 .ptr .align 1 _Z21matrix_multiply_gpu23ILm1000ELm32ELb0EEvPfS0_S0__param_1,
	.param .u64 .ptr .align 1 _Z21matrix_multiply_gpu23ILm1000ELm32ELb0EEvPfS0_S0__param_2
)
{
	.reg .pred 	%p<10>;
	.reg .b32 	%r<19>;
	.reg .b32 	%f<137>;
	.reg .b64 	%rd<28>;
	// demoted variable
	.shared .align 4 .b8 _ZZ21matrix_multiply_gpu23ILm1000ELm32ELb0EEvPfS0_S0_E3res[4096];
	// demoted variable
	.shared .align 4 .b8 _ZZ21matrix_multiply_gpu23ILm1000ELm32ELb0EEvPfS0_S0_E3row[128];
	ld.param.u64 	%rd13, [_Z21matrix_multiply_gpu23ILm1000ELm32ELb0EEvPfS0_S0__param_0];
	ld.param.u64 	%rd14, [_Z21matrix_multiply_gpu23ILm1000ELm32ELb0EEvPfS0_S0__param_1];
	ld.param.u64 	%rd11, [_Z21matrix_multiply_gpu23ILm1000ELm32ELb0EEvPfS0_S0__param_2];
	cvta.to.global.u64 	%rd15, %rd13;
	cvta.to.global.u64 	%rd16, %rd14;
	mov.u32 	%r5, %tid.x;
	mov.u32 	%r1, %ctaid.x;
	mul.wide.u32 	%rd1, %r1, 32;
	mov.u32 	%r6, %ctaid.y;
	shl.b32 	%r7, %r6, 5;
	cvt.u64.u32 	%rd17, %r5;
	shl.b32 	%r8, %r5, 2;
	mov.u32 	%r9, _ZZ21matrix_multiply_gpu23ILm1000ELm32ELb0EEvPfS0_S0_E3res;
	add.s32 	%r10, %r9, %r8;
	mov.b32 	%r11, 0;
	st.shared.u32 	[%r10], %r11;
	st.shared.u32 	[%r10+128], %r11;
	st.shared.u32 	[%r10+256], %r11;
	st.shared.u32 	[%r10+384], %r11;
	st.shared.u32 	[%r10+512], %r11;
	st.shared.u32 	[%r10+640], %r11;
	st.shared.u32 	[%r10+768], %r11;
	st.shared.u32 	[%r10+896], %r11;
	st.shared.u32 	[%r10+1024], %r11;
	st.shared.u32 	[%r10+1152], %r11;
	st.shared.u32 	[%r10+1280], %r11;
	st.shared.u32 	[%r10+1408], %r11;
	st.shared.u32 	[%r10+1536], %r11;
	st.shared.u32 	[%r10+1664], %r11;
	st.shared.u32 	[%r10+1792], %r11;
	st.shared.u32 	[%r10+1920], %r11;
	st.shared.u32 	[%r10+2048], %r11;
	st.shared.u32 	[%r10+2176], %r11;
	st.shared.u32 	[%r10+2304], %r11;
	st.shared.u32 	[%r10+2432], %r11;
	st.shared.u32 	[%r10+2560], %r11;
	st.shared.u32 	[%r10+2688], %r11;
	st.shared.u32 	[%r10+2816], %r11;
	st.shared.u32 	[%r10+2944], %r11;
	st.shared.u32 	[%r10+3072], %r11;
	st.shared.u32 	[%r10+3200], %r11;
	st.shared.u32 	[%r10+3328], %r11;
	st.shared.u32 	[%r10+3456], %r11;
	st.shared.u32 	[%r10+3584], %r11;
	st.shared.u32 	[%r10+3712], %r11;
	st.shared.u32 	[%r10+3840], %r11;
	st.shared.u32 	[%r10+3968], %r11;
	shl.b32 	%r12, %r5, 7;
	add.s32 	%r13, %r10, %r12;
	mov.b32 	%r14, 1065353216;
	st.shared.u32 	[%r13], %r14;
	bar.sync 	0;
	add.s64 	%rd2, %rd1, %rd17;
	add.s32 	%r2, %r7, %r5;
	mov.u32 	%r15, _ZZ21matrix_multiply_gpu23ILm1000ELm32ELb0EEvPfS0_S0_E3row;
	add.s32 	%r3, %r15, %r8;
	mul.lo.s32 	%r16, %r2, 1000;
	cvt.u64.u32 	%rd3, %r16;
	add.s32 	%r4, %r12, %r9;
	mul.wide.u32 	%rd18, %r16, 4;
	add.s64 	%rd4, %rd15, %rd18;
	mul.wide.u32 	%rd19, %r1, 128;
	mul.wide.u32 	%rd20, %r5, 4;
	add.s64 	%rd21, %rd19, %rd20;
	add.s64 	%rd26, %rd16, %rd21;
	mov.b64 	%rd27, 0;
$L__BB1_1:
	setp.gt.u64 	%p1, %rd2, 999;
	mov.f32 	%f135, 0f00000000;
	@%p1 bra 	$L__BB1_3;
	ld.global.f32 	%f135, [%rd26];
$L__BB1_3:
	setp.gt.u32 	%p2, %r2, 999;
	st.shared.f32 	[%r3], %f135;
	bar.sync 	0;
	mov.f32 	%f136, 0f00000000;
	@%p2 bra 	$L__BB1_5;
	add.s64 	%rd22, %rd4, %rd27;
	ld.global.f32 	%f136, [%rd22];
$L__BB1_5:
	bar.sync 	0;
	ld.shared.f32 	%f7, [_ZZ21matrix_multiply_gpu23ILm1000ELm32ELb0EEvPfS0_S0_E3row];
	ld.shared.f32 	%f8, [%r4];
	fma.rn.f32 	%f9, %f136, %f7, %f8;
	st.shared.f32 	[%r4], %f9;
	ld.shared.f32 	%f10, [_ZZ21matrix_multiply_gpu23ILm1000ELm32ELb0EEvPfS0_S0_E3row+4];
	ld.shared.f32 	%f11, [%r4+4];
	fma.rn.f32 	%f12, %f136, %f10, %f11;
	st.shared.f32 	[%r4+4], %f12;
	ld.shared.f32 	%f13, [_ZZ21matrix_multiply_gpu23ILm1000ELm32ELb0EEvPfS0_S0_E3row+8];
	ld.shared.f32 	%f14, [%r4+8];
	fma.rn.f32 	%f15, %f136, %f13, %f14;
	st.shared.f32 	[%r4+8], %f15;
	ld.shared.f32 	%f16, [_ZZ21matrix_multiply_gpu23ILm1000ELm32ELb0EEvPfS0_S0_E3row+12];
	ld.shared.f32 	%f17, [%r4+12];
	fma.rn.f32 	%f18, %f136, %f16, %f17;
	st.shared.f32 	[%r4+12], %f18;
	ld.shared.f32 	%f19, [_ZZ21matrix_multiply_gpu23ILm1000ELm32ELb0EEvPfS0_S0_E3row+16];
	ld.shared.f32 	%f20, [%r4+16];
	fma.rn.f32 	%f21, %f136, %f19, %f20;
	st.shared.f32 	[%r4+16], %f21;
	ld.shared.f32 	%f22, [_ZZ21matrix_multiply_gpu23ILm1000ELm32ELb0EEvPfS0_S0_E3row+20];
	ld.shared.f32 	%f23, [%r4+20];
	fma.rn.f32 	%f24, %f136, %f22, %f23;
	st.shared.f32 	[%r4+20], %f24;
	ld.shared.f32 	%f25, [_ZZ21matrix_multiply_gpu23ILm1000ELm32ELb0EEvPfS0_S0_E3row+24];
	ld.shared.f32 	%f26, [%r4+24];
	fma.rn.f32 	%f27, %f136, %f25, %f26;
	st.shared.f32 	[%r4+24], %f27;
	ld.shared.f32 	%f28, [_ZZ21matrix_multiply_gpu23ILm1000ELm32ELb0EEvPfS0_S0_E3row+28];
	ld.shared.f32 	%f29, [%r4+28];
	fma.rn.f32 	%f30, %f136, %f28, %f29;
	st.shared.f32 	[%r4+28], %f30;
	ld.shared.f32 	%f31, [_ZZ21matrix_multiply_gpu23ILm1000ELm32ELb0EEvPfS0_S0_E3row+32];
	ld.shared.f32 	%f32, [%r4+32];
	fma.rn.f32 	%f33, %f136, %f31, %f32;
	st.shared.f32 	[%r4+32], %f33;
	ld.shared.f32 	%f34, [_ZZ21matrix_multiply_gpu23ILm1000ELm32ELb0EEvPfS0_S0_E3row+36];
	ld.shared.f32 	%f35, [%r4+36];
	fma.rn.f32 	%f36, %f136, %f34, %f35;
	st.shared.f32 	[%r4+36], %f36;
	ld.shared.f32 	%f37, [_ZZ21matrix_multiply_gpu23ILm1000ELm32ELb0EEvPfS0_S0_E3row+40];
	ld.shared.f32 	%f38, [%r4+40];
	fma.rn.f32 	%f39, %f136, %f37, %f38;
	st.shared.f32 	[%r4+40], %f39;
	ld.shared.f32 	%f40, [_ZZ21matrix_multiply_gpu23ILm1000ELm32ELb0EEvPfS0_S0_E3row+44];
	ld.shared.f32 	%f41, [%r4+44];
	fma.rn.f32 	%f42, %f136, %f40, %f41;
	st.shared.f32 	[%r4+44], %f42;
	ld.shared.f32 	%f43, [_ZZ21matrix_multiply_gpu23ILm1000ELm32ELb0EEvPfS0_S0_E3row+48];
	ld.shared.f32 	%f44, [%r4+48];
	fma.rn.f32 	%f45, %f136, %f43, %f44;
	st.shared.f32 	[%r4+48], %f45;
	ld.shared.f32 	%f46, [_ZZ21matrix_multiply_gpu23ILm1000ELm32ELb0EEvPfS0_S0_E3row+52];
	ld.shared.f32 	%f47, [%r4+52];
	fma.rn.f32 	%f48, %f136, %f46, %f47;
	st.shared.f32 	[%r4+52], %f48;
	ld.shared.f32 	%f49, [_ZZ21matrix_multiply_gpu23ILm1000ELm32ELb0EEvPfS0_S0_E3row+56];
	ld.shared.f32 	%f50, [%r4+56];
	fma.rn.f32 	%f51, %f136, %f49, %f50;
	st.shared.f32 	[%r4+56], %f51;
	ld.shared.f32 	%f52, [_ZZ21matrix_multiply_gpu23ILm1000ELm32ELb0EEvPfS0_S0_E3row+60];
	ld.shared.f32 	%f53, [%r4+60];
	fma.rn.f32 	%f54, %f136, %f52, %f53;
	st.shared.f32 	[%r4+60], %f54;
	ld.shared.f32 	%f55, [_ZZ21matrix_multiply_gpu23ILm1000ELm32ELb0EEvPfS0_S0_E3row+64];
	ld.shared.f32 	%f56, [%r4+64];
	fma.rn.f32 	%f57, %f136, %f55, %f56;
	st.shared.f32 	[%r4+64], %f57;
	ld.shared.f32 	%f58, [_ZZ21matrix_multiply_gpu23ILm1000ELm32ELb0EEvPfS0_S0_E3row+68];
	ld.shared.f32 	%f59, [%r4+68];
	fma.rn.f32 	%f60, %f136, %f58, %f59;
	st.shared.f32 	[%r4+68], %f60;
	ld.shared.f32 	%f61, [_ZZ21matrix_multiply_gpu23ILm1000ELm32ELb0EEvPfS0_S0_E3row+72];
	ld.shared.f32 	%f62, [%r4+72];
	fma.rn.f32 	%f63, %f136, %f61, %f62;
	st.shared.f32 	[%r4+72], %f63;
	ld.shared.f32 	%f64, [_ZZ21matrix_multiply_gpu23ILm1000ELm32ELb0EEvPfS0_S0_E3row+76];
	ld.shared.f32 	%f65, [%r4+76];
	fma.rn.f32 	%f66, %f136, %f64, %f65;
	st.shared.f32 	[%r4+76], %f66;
	ld.shared.f32 	%f67, [_ZZ21matrix_multiply_gpu23ILm1000ELm32ELb0EEvPfS0_S0_E3row+80];
	ld.shared.f32 	%f68, [%r4+80];
	fma.rn.f32 	%f69, %f136, %f67, %f68;
	st.shared.f32 	[%r4+80], %f69;
	ld.shared.f32 	%f70, [_ZZ21matrix_multiply_gpu23ILm1000ELm32ELb0EEvPfS0_S0_E3row+84];
	ld.shared.f32 	%f71, [%r4+84];
	fma.rn.f32 	%f72, %f136, %f70, %f71;
	st.shared.f32 	[%r4+84], %f72;
	ld.shared.f32 	%f73, [_ZZ21matrix_multiply_gpu23ILm1000ELm32ELb0EEvPfS0_S0_E3row+88];
	ld.shared.f32 	%f74, [%r4+88];
	fma.rn.f32 	%f75, %f136, %f73, %f74;
	st.shared.f32 	[%r4+88], %f75;
	ld.shared.f32 	%f76, [_ZZ21matrix_multiply_gpu23ILm1000ELm32ELb0EEvPfS0_S0_E3row+92];
	ld.shared.f32 	%f77, [%r4+92];
	fma.rn.f32 	%f78, %f136, %f76, %f77;
	st.shared.f32 	[%r4+92], %f78;
	ld.shared.f32 	%f79, [_ZZ21matrix_multiply_gpu23ILm1000ELm32ELb0EEvPfS0_S0_E3row+96];
	ld.shared.f32 	%f80, [%r4+96];
	fma.rn.f32 	%f81, %f136, %f79, %f80;
	st.shared.f32 	[%r4+96], %f81;
	ld.shared.f32 	%f82, [_ZZ21matrix_multiply_gpu23ILm1000ELm32ELb0EEvPfS0_S0_E3row+100];
	ld.shared.f32 	%f83, [%r4+100];
	fma.rn.f32 	%f84, %f136, %f82, %f83;
	st.shared.f32 	[%r4+100], %f84;
	ld.shared.f32 	%f85, [_ZZ21matrix_multiply_gpu23ILm1000ELm32ELb0EEvPfS0_S0_E3row+104];
	ld.shared.f32 	%f86, [%r4+104];
	fma.rn.f32 	%f87, %f136, %f85, %f86;
	st.shared.f32 	[%r4+104], %f87;
	ld.shared.f32 	%f88, [_ZZ21matrix_multiply_gpu23ILm1000ELm32ELb0EEvPfS0_S0_E3row+108];
	ld.shared.f32 	%f89, [%r4+108];
	fma.rn.f32 	%f90, %f136, %f88, %f89;
	st.shared.f32 	[%r4+108], %f90;
	ld.shared.f32 	%f91, [_ZZ21matrix_multiply_gpu23ILm1000ELm32ELb0EEvPfS0_S0_E3row+112];
	ld.shared.f32 	%f92, [%r4+112];
	fma.rn.f32 	%f93, %f136, %f91, %f92;
	st.shared.f32 	[%r4+112], %f93;
	ld.shared.f32 	%f94, [_ZZ21matrix_multiply_gpu23ILm1000ELm32ELb0EEvPfS0_S0_E3row+116];
	ld.shared.f32 	%f95, [%r4+116];
	fma.rn.f32 	%f96, %f136, %f94, %f95;
	st.shared.f32 	[%r4+116], %f96;
	ld.shared.f32 	%f97, [_ZZ21matrix_multiply_gpu23ILm1000ELm32ELb0EEvPfS0_S0_E3row+120];
	ld.shared.f32 	%f98, [%r4+120];
	fma.rn.f32 	%f99, %f136, %f97, %f98;
	st.shared.f32 	[%r4+120], %f99;
	ld.shared.f32 	%f100, [_ZZ21matrix_multiply_gpu23ILm1000ELm32ELb0EEvPfS0_S0_E3row+124];
	ld.shared.f32 	%f101, [%r4+124];
	fma.rn.f32 	%f102, %f136, %f100, %f101;
	st.shared.f32 	[%r4+124], %f102;
	bar.sync 	0;
	add.s64 	%rd27, %rd27, 4;
	add.s64 	%rd26, %rd26, 4000;
	setp.ne.s64 	%p3, %rd27, 4000;
	@%p3 bra 	$L__BB1_1;
	setp.gt.u32 	%p4, %r2, 999;
	bar.sync 	0;
	add.s64 	%rd23, %rd1, %rd3;
	setp.gt.u32 	%p5, %r1, 31;
	cvta.to.global.u64 	%rd24, %rd11;
	shl.b64 	%rd25, %rd23, 2;
	add.s64 	%rd10, %rd24, %rd25;
	or.pred  	%p6, %p4, %p5;
	@%p6 bra 	$L__BB1_8;
	ld.shared.f32 	%f103, [%r4];
	st.global.f32 	[%rd10], %f103;
	ld.shared.f32 	%f104, [%r4+4];
	st.global.f32 	[%rd10+4], %f104;
	ld.shared.f32 	%f105, [%r4+8];
	st.global.f32 	[%rd10+8], %f105;
	ld.shared.f32 	%f106, [%r4+12];
	st.global.f32 	[%rd10+12], %f106;
	ld.shared.f32 	%f107, [%r4+16];
	st.global.f32 	[%rd10+16], %f107;
	ld.shared.f32 	%f108, [%r4+20];
	st.global.f32 	[%rd10+20], %f108;
	ld.shared.f32 	%f109, [%r4+24];
	st.global.f32 	[%rd10+24], %f109;
	ld.shared.f32 	%f110, [%r4+28];
	st.global.f32 	[%rd10+28], %f110;
$L__BB1_8:
	setp.gt.u32 	%p7, %r2, 999;
	setp.gt.u32 	%p8, %r1, 30;
	or.pred  	%p9, %p7, %p8;
	@%p9 bra 	$L__BB1_10;
	ld.shared.f32 	%f111, [%r4+32];
	st.global.f32 	[%rd10+32], %f111;
	ld.shared.f32 	%f112, [%r4+36];
	st.global.f32 	[%rd10+36], %f112;
	ld.shared.f32 	%f113, [%r4+40];
	st.global.f32 	[%rd10+40], %f113;
	ld.shared.f32 	%f114, [%r4+44];
	st.global.f32 	[%rd10+44], %f114;
	ld.shared.f32 	%f115, [%r4+48];
	st.global.f32 	[%rd10+48], %f115;
	ld.shared.f32 	%f116, [%r4+52];
	st.global.f32 	[%rd10+52], %f116;
	ld.shared.f32 	%f117, [%r4+56];
	st.global.f32 	[%rd10+56], %f117;
	ld.shared.f32 	%f118, [%r4+60];
	st.global.f32 	[%rd10+60], %f118;
	ld.shared.f32 	%f119, [%r4+64];
	st.global.f32 	[%rd10+64], %f119;
	ld.shared.f32 	%f120, [%r4+68];
	st.global.f32 	[%rd10+68], %f120;
	ld.shared.f32 	%f121, [%r4+72];
	st.global.f32 	[%rd10+72], %f121;
	ld.shared.f32 	%f122, [%r4+76];
	st.global.f32 	[%rd10+76], %f122;
	ld.shared.f32 	%f123, [%r4+80];
	st.global.f32 	[%rd10+80], %f123;
	ld.shared.f32 	%f124, [%r4+84];
	st.global.f32 	[%rd10+84], %f124;
	ld.shared.f32 	%f125, [%r4+88];
	st.global.f32 	[%rd10+88], %f125;
	ld.shared.f32 	%f126, [%r4+92];
	st.global.f32 	[%rd10+92], %f126;
	ld.shared.f32 	%f127, [%r4+96];
	st.global.f32 	[%rd10+96], %f127;
	ld.shared.f32 	%f128, [%r4+100];
	st.global.f32 	[%rd10+100], %f128;
	ld.shared.f32 	%f129, [%r4+104];
	st.global.f32 	[%rd10+104], %f129;
	ld.shared.f32 	%f130, [%r4+108];
	st.global.f32 	[%rd10+108], %f130;
	ld.shared.f32 	%f131, [%r4+112];
	st.global.f32 	[%rd10+112], %f131;
	ld.shared.f32 	%f132, [%r4+116];
	st.global.f32 	[%rd10+116], %f132;
	ld.shared.f32 	%f133, [%r4+120];
	st.global.f32 	[%rd10+120], %f133;
	ld.shared.f32 	%f134, [%r4+124];
	st.global.f32 	[%rd10+124], %f134;
$L__BB1_10:
	bar.sync 	0;
	ret;

}
	// .globl	_Z21matrix_multiply_gpu23ILm1000ELm64ELb0EEvPfS0_S0_
.visible .entry _Z21matrix_multiply_gpu23ILm1000ELm64ELb0EEvPfS0_S0_(
	.param .u64 .ptr .align 1 _Z21matrix_multiply_gpu23ILm1000ELm64ELb0EEvPfS0_S0__param_0,
	.param .u64 .ptr .align 1 _Z21matrix_multiply_gpu23ILm1000ELm64ELb0EEvPfS0_S0__param_1,
	.param .u64 .ptr .align 1 _Z21matrix_multiply_gpu23ILm1000ELm64ELb0EEvPfS0_S0__param_2
)
{
	.reg .pred 	%p<30>;
	.reg .b32 	%r<32>;
	.reg .b32 	%f<65>;
	.reg .b64 	%rd<36>;
	// demoted variable
	.shared .align 4 .b8 _ZZ21matrix_multiply_gpu23ILm1000ELm64ELb0EEvPfS0_S0_E3res[16384];
	// demoted variable
	.shared .align 4 .b8 _ZZ21matrix_multiply_gpu23ILm1000ELm64ELb0EEvPfS0_S0_E3row[256];
	ld.param.u64 	%rd17, [_Z21matrix_multiply_gpu23ILm1000ELm64ELb0EEvPfS0_S0__param_0];
	ld.param.u64 	%rd18, [_Z21matrix_multiply_gpu23ILm1000ELm64ELb0EEvPfS0_S0__param_1];
	ld.param.u64 	%rd15, [_Z21matrix_multiply_gpu23ILm1000ELm64ELb0EEvPfS0_S0__param_2];
	cvta.to.global.u64 	%rd1, %rd17;
	cvta.to.global.u64 	%rd2, %rd18;
	mov.u32 	%r14, %tid.x;
	mov.u32 	%r1, %ctaid.x;
	mul.wide.u32 	%rd35, %r1, 64;
	mov.u32 	%r15, %ctaid.y;
	shl.b32 	%r16, %r15, 6;
	cvt.u64.u32 	%rd19, %r14;
	shl.b32 	%r17, %r14, 2;
	mov.u32 	%r18, _ZZ21matrix_multiply_gpu23ILm1000ELm64ELb0EEvPfS0_S0_E3res;
	add.s32 	%r19, %r18, %r17;
	mov.b32 	%r20, 0;
	st.shared.u32 	[%r19], %r20;
	st.shared.u32 	[%r19+256], %r20;
	st.shared.u32 	[%r19+512], %r20;
	st.shared.u32 	[%r19+768], %r20;
	st.shared.u32 	[%r19+1024], %r20;
	st.shared.u32 	[%r19+1280], %r20;
	st.shared.u32 	[%r19+1536], %r20;
	st.shared.u32 	[%r19+1792], %r20;
	st.shared.u32 	[%r19+2048], %r20;
	st.shared.u32 	[%r19+2304], %r20;
	st.shared.u32 	[%r19+2560], %r20;
	st.shared.u32 	[%r19+2816], %r20;
	st.shared.u32 	[%r19+3072], %r20;
	st.shared.u32 	[%r19+3328], %r20;
	st.shared.u32 	[%r19+3584], %r20;
	st.shared.u32 	[%r19+3840], %r20;
	st.shared.u32 	[%r19+4096], %r20;
	st.shared.u32 	[%r19+4352], %r20;
	st.shared.u32 	[%r19+4608], %r20;
	st.shared.u32 	[%r19+4864], %r20;
	st.shared.u32 	[%r19+5120], %r20;
	st.shared.u32 	[%r19+5376], %r20;
	st.shared.u32 	[%r19+5632], %r20;
	st.shared.u32 	[%r19+5888], %r20;
	st.shared.u32 	[%r19+6144], %r20;
	st.shared.u32 	[%r19+6400], %r20;
	st.shared.u32 	[%r19+6656], %r20;
	st.shared.u32 	[%r19+6912], %r20;
	st.shared.u32 	[%r19+7168], %r20;
	st.shared.u32 	[%r19+7424], %r20;
	st.shared.u32 	[%r19+7680], %r20;
	st.shared.u32 	[%r19+7936], %r20;
	st.shared.u32 	[%r19+8192], %r20;
	st.shared.u32 	[%r19+8448], %r20;
	st.shared.u32 	[%r19+8704], %r20;
	st.shared.u32 	[%r19+8960], %r20;
	st.shared.u32 	[%r19+9216], %r20;
	st.shared.u32 	[%r19+9472], %r20;
	st.shared.u32 	[%r19+9728], %r20;
	st.shared.u32 	[%r19+9984], %r20;
	st.shared.u32 	[%r19+10240], %r20;
	st.shared.u32 	[%r19+10496], %r20;
	st.shared.u32 	[%r19+10752], %r20;
	st.shared.u32 	[%r19+11008], %r20;
	st.shared.u32 	[%r19+11264], %r20;
	st.shared.u32 	[%r19+11520], %r20;
	st.shared.u32 	[%r19+11776], %r20;
	st.shared.u32 	[%r19+12032], %r20;
	st.shared.u32 	[%r19+12288], %r20;
	st.shared.u32 	[%r19+12544], %r20;
	st.shared.u32 	[%r19+12800], %r20;
	st.shared.u32 	[%r19+13056], %r20;
	st.shared.u32 	[%r19+13312], %r20;
	st.shared.u32 	[%r19+13568], %r20;
	st.shared.u32 	[%r19+13824], %r20;
	st.shared.u32 	[%r19+14080], %r20;
	st.shared.u32 	[%r19+14336], %r20;
	st.shared.u32 	[%r19+14592], %r20;
	st.shared.u32 	[%r19+14848], %r20;
	st.shared.u32 	[%r19+15104], %r20;
	st.shared.u32 	[%r19+15360], %r20;
	st.shared.u32 	[%r19+15616], %r20;
	st.shared.u32 	[%r19+15872], %r20;
	st.shared.u32 	[%r19+16128], %r20;
	shl.b32 	%r2, %r14, 8;
	add.s32 	%r21, %r19, %r2;
	mov.b32 	%r22, 1065353216;
	st.shared.u32 	[%r21], %r22;
	bar.sync 	0;
	add.s64 	%rd4, %rd35, %rd19;
	add.s32 	%r3, %r16, %r14;
	mov.u32 	%r23, _ZZ21matrix_multiply_gpu23ILm1000ELm64ELb0EEvPfS0_S0_E3row;
	add.s32 	%r4, %r23, %r17;
	mul.wide.u32 	%rd5, %r3, 1000;
	add.s32 	%r24, %r2, %r18;
	add.s32 	%r5, %r24, 32;
	mov.b64 	%rd32, 0;
$L__BB2_1:
	setp.gt.u64 	%p1, %rd4, 999;
	mov.f32 	%f63, 0f00000000;
	@%p1 bra 	$L__BB2_3;
	mad.lo.s64 	%rd20, %rd32, 1000, %rd4;
	shl.b64 	%rd21, %rd20, 2;
	add.s64 	%rd22, %rd2, %rd21;
	ld.global.f32 	%f63, [%rd22];
$L__BB2_3:
	setp.gt.u32 	%p2, %r3, 999;
	st.shared.f32 	[%r4], %f63;
	bar.sync 	0;
	mov.f32 	%f64, 0f00000000;
	@%p2 bra 	$L__BB2_5;
	add.s64 	%rd23, %rd32, %rd5;
	shl.b64 	%rd24, %rd23, 2;
	add.s64 	%rd25, %rd1, %rd24;
	ld.global.f32 	%f64, [%rd25];
$L__BB2_5:
	bar.sync 	0;
	add.s32 	%r30, %r23, 32;
	mov.b64 	%rd33, 64;
	mov.u32 	%r29, %r5;
$L__BB2_6:
	ld.shared.f32 	%f7, [%r30+-32];
	ld.shared.f32 	%f8, [%r29+-32];
	fma.rn.f32 	%f9, %f64, %f7, %f8;
	st.shared.f32 	[%r29+-32], %f9;
	ld.shared.f32 	%f10, [%r30+-28];
	ld.shared.f32 	%f11, [%r29+-28];
	fma.rn.f32 	%f12, %f64, %f10, %f11;
	st.shared.f32 	[%r29+-28], %f12;
	ld.shared.f32 	%f13, [%r30+-24];
	ld.shared.f32 	%f14, [%r29+-24];
	fma.rn.f32 	%f15, %f64, %f13, %f14;
	st.shared.f32 	[%r29+-24], %f15;
	ld.shared.f32 	%f16, [%r30+-20];
	ld.shared.f32 	%f17, [%r29+-20];
	fma.rn.f32 	%f18, %f64, %f16, %f17;
	st.shared.f32 	[%r29+-20], %f18;
	ld.shared.f32 	%f19, [%r30+-16];
	ld.shared.f32 	%f20, [%r29+-16];
	fma.rn.f32 	%f21, %f64, %f19, %f20;
	st.shared.f32 	[%r29+-16], %f21;
	ld.shared.f32 	%f22, [%r30+-12];
	ld.shared.f32 	%f23, [%r29+-12];
	fma.rn.f32 	%f24, %f64, %f22, %f23;
	st.shared.f32 	[%r29+-12], %f24;
	ld.shared.f32 	%f25, [%r30+-8];
	ld.shared.f32 	%f26, [%r29+-8];
	fma.rn.f32 	%f27, %f64, %f25, %f26;
	st.shared.f32 	[%r29+-8], %f27;
	ld.shared.f32 	%f28, [%r30+-4];
	ld.shared.f32 	%f29, [%r29+-4];
	fma.rn.f32 	%f30, %f64, %f28, %f29;
	st.shared.f32 	[%r29+-4], %f30;
	ld.shared.f32 	%f31, [%r30];
	ld.shared.f32 	%f32, [%r29];
	fma.rn.f32 	%f33, %f64, %f31, %f32;
	st.shared.f32 	[%r29], %f33;
	ld.shared.f32 	%f34, [%r30+4];
	ld.shared.f32 	%f35, [%r29+4];
	fma.rn.f32 	%f36, %f64, %f34, %f35;
	st.shared.f32 	[%r29+4], %f36;
	ld.shared.f32 	%f37, [%r30+8];
	ld.shared.f32 	%f38, [%r29+8];
	fma.rn.f32 	%f39, %f64, %f37, %f38;
	st.shared.f32 	[%r29+8], %f39;
	ld.shared.f32 	%f40, [%r30+12];
	ld.shared.f32 	%f41, [%r29+12];
	fma.rn.f32 	%f42, %f64, %f40, %f41;
	st.shared.f32 	[%r29+12], %f42;
	ld.shared.f32 	%f43, [%r30+16];
	ld.shared.f32 	%f44, [%r29+16];
	fma.rn.f32 	%f45, %f64, %f43, %f44;
	st.shared.f32 	[%r29+16], %f45;
	ld.shared.f32 	%f46, [%r30+20];
	ld.shared.f32 	%f47, [%r29+20];
	fma.rn.f32 	%f48, %f64, %f46, %f47;
	st.shared.f32 	[%r29+20], %f48;
	ld.shared.f32 	%f49, [%r30+24];
	ld.shared.f32 	%f50, [%r29+24];
	fma.rn.f32 	%f51, %f64, %f49, %f50;
	st.shared.f32 	[%r29+24], %f51;
	ld.shared.f32 	%f52, [%r30+28];
	ld.shared.f32 	%f53, [%r29+28];
	fma.rn.f32 	%f54, %f64, %f52, %f53;
	st.shared.f32 	[%r29+28], %f54;
	add.s64 	%rd33, %rd33, -16;
	add.s32 	%r30, %r30, 64;
	add.s32 	%r29, %r29, 64;
	setp.ne.s64 	%p3, %rd33, 0;
	@%p3 bra 	$L__BB2_6;
	bar.sync 	0;
	add.s64 	%rd32, %rd32, 1;
	setp.ne.s64 	%p4, %rd32, 1000;
	@%p4 bra 	$L__BB2_1;
	bar.sync 	0;
	mul.wide.u32 	%rd27, %r3, 4000;
	mul.wide.u32 	%rd28, %r1, 256;
	add.s64 	%rd29, %rd27, %rd28;
	cvta.to.global.u64 	%rd30, %rd15;
	add.s64 	%rd31, %rd29, %rd30;
	add.s64 	%rd34, %rd31, 16;
	add.s32 	%r10, %r18, %r2;
	mov.b32 	%r31, 16;
$L__BB2_9:
	setp.gt.u32 	%p5, %r3, 999;
	setp.gt.u64 	%p6, %rd35, 999;
	add.s32 	%r12, %r10, %r31;
	or.pred  	%p7, %p5, %p6;
	@%p7 bra 	$L__BB2_11;
	ld.shared.f32 	%f55, [%r12+-16];
	st.global.f32 	[%rd34+-16], %f55;
$L__BB2_11:
	setp.gt.u32 	%p8, %r3, 999;
	setp.gt.u64 	%p9, %rd35, 998;
	or.pred  	%p10, %p8, %p9;
	@%p10 bra 	$L__BB2_13;
	ld.shared.f32 	%f56, [%r12+-12];
	st.global.f32 	[%rd34+-12], %f56;
$L__BB2_13:
	setp.gt.u32 	%p11, %r3, 999;
	setp.gt.u64 	%p12, %rd35, 997;
	or.pred  	%p13, %p11, %p12;
	@%p13 bra 	$L__BB2_15;
	ld.shared.f32 	%f57, [%r12+-8];
	st.global.f32 	[%rd34+-8], %f57;
$L__BB2_15:
	setp.gt.u32 	%p14, %r3, 999;
	setp.gt.u64 	%p15, %rd35, 996;
	or.pred  	%p16, %p14, %p15;
	@%p16 bra 	$L__BB2_17;
	ld.shared.f32 	%f58, [%r12+-4];
	st.global.f32 	[%rd34+-4], %f58;
$L__BB2_17:
	setp.gt.u32 	%p17, %r3, 999;
	setp.gt.u64 	%p18, %rd35, 995;
	or.pred  	%p19, %p17, %p18;
	@%p19 bra 	$L__BB2_19;
	ld.shared.f32 	%f59, [%r12];
	st.global.f32 	[%rd34], %f59;
$L__BB2_19:
	setp.gt.u32 	%p20, %r3, 999;
	setp.gt.u64 	%p21, %rd35, 994;
	or.pred  	%p22, %p20, %p21;
	@%p22 bra 	$L__BB2_21;
	ld.shared.f32 	%f60, [%r12+4];
	st.global.f32 	[%rd34+4], %f60;
$L__BB2_21:
	setp.gt.u32 	%p23, %r3, 999;
	setp.gt.u64 	%p24, %rd35, 993;
	or.pred  	%p25, %p23, %p24;
	@%p25 bra 	$L__BB2_23;
	ld.shared.f32 	%f61, [%r12+8];
	st.global.f32 	[%rd34+8], %f61;
$L__BB2_23:
	setp.gt.u32 	%p26, %r3, 999;
	setp.gt.u64 	%p27, %rd35, 992;
	or.pred  	%p28, %p26, %p27;
	@%p28 bra 	$L__BB2_25;
	ld.shared.f32 	%f62, [%r12+12];
	st.global.f32 	[%rd34+12], %f62;
$L__BB2_25:
	add.s32 	%r31, %r31, 32;
	add.s64 	%rd35, %rd35, 8;
	add.s64 	%rd34, %rd34, 32;
	setp.ne.s32 	%p29, %r31, 272;
	@%p29 bra 	$L__BB2_9;
	bar.sync 	0;
	ret;

}
	// .globl	_Z21matrix_multiply_gpu23ILm1000ELm96ELb0EEvPfS0_S0_
.visible .entry _Z21matrix_multiply_gpu23ILm1000ELm96ELb0EEvPfS0_S0_(
	.param .u64 .ptr .align 1 _Z21matrix_multiply_gpu23ILm1000ELm96ELb0EEvPfS0_S0__param_0,
	.param .u64 .ptr .align 1 _Z21matrix_multiply_gpu23ILm1000ELm96ELb0EEvPfS0_S0__param_1,
	.param .u64 .ptr .align 1 _Z21matrix_multiply_gpu23ILm1000ELm96ELb0EEvPfS0_S0__param_2
)
{
	.reg .pred 	%p<30>;
	.reg .b32 	%r<31>;
	.reg .b32 	%f<65>;
	.reg .b64 	%rd<36>;
	// demoted variable
	.shared .align 4 .b8 _ZZ21matrix_multiply_gpu23ILm1000ELm96ELb0EEvPfS0_S0_E3res[36864];
	// demoted variable
	.shared .align 4 .b8 _ZZ21matrix_multiply_gpu23ILm1000ELm96ELb0EEvPfS0_S0_E3row[384];
	ld.param.u64 	%rd17, [_Z21matrix_multiply_gpu23ILm1000ELm96ELb0EEvPfS0_S0__param_0];
	ld.param.u64 	%rd18, [_Z21matrix_multiply_gpu23ILm1000ELm96ELb0EEvPfS0_S0__param_1];
	ld.param.u64 	%rd15, [_Z21matrix_multiply_gpu23ILm1000ELm96ELb0EEvPfS0_S0__param_2];
	cvta.to.global.u64 	%rd1, %rd17;
	cvta.to.global.u64 	%rd2, %rd18;
	mov.u32 	%r14, %tid.x;
	cvt.u64.u32 	%rd19, %r14;
	mov.u32 	%r1, %ctaid.x;
	mul.wide.u32 	%rd35, %r1, 96;
	mov.u32 	%r15, %ctaid.y;
	shl.b32 	%r16, %r14, 2;
	mov.u32 	%r17, _ZZ21matrix_multiply_gpu23ILm1000ELm96ELb0EEvPfS0_S0_E3res;
	add.s32 	%r18, %r17, %r16;
	mov.b32 	%r19, 0;
	st.shared.u32 	[%r18], %r19;
	st.shared.u32 	[%r18+384], %r19;
	st.shared.u32 	[%r18+768], %r19;
	st.shared.u32 	[%r18+1152], %r19;
	st.shared.u32 	[%r18+1536], %r19;
	st.shared.u32 	[%r18+1920], %r19;
	st.shared.u32 	[%r18+2304], %r19;
	st.shared.u32 	[%r18+2688], %r19;
	st.shared.u32 	[%r18+3072], %r19;
	st.shared.u32 	[%r18+3456], %r19;
	st.shared.u32 	[%r18+3840], %r19;
	st.shared.u32 	[%r18+4224], %r19;
	st.shared.u32 	[%r18+4608], %r19;
	st.shared.u32 	[%r18+4992], %r19;
	st.shared.u32 	[%r18+5376], %r19;
	st.shared.u32 	[%r18+5760], %r19;
	st.shared.u32 	[%r18+6144], %r19;
	st.shared.u32 	[%r18+6528], %r19;
	st.shared.u32 	[%r18+6912], %r19;
	st.shared.u32 	[%r18+7296], %r19;
	st.shared.u32 	[%r18+7680], %r19;
	st.shared.u32 	[%r18+8064], %r19;
	st.shared.u32 	[%r18+8448], %r19;
	st.shared.u32 	[%r18+8832], %r19;
	st.shared.u32 	[%r18+9216], %r19;
	st.shared.u32 	[%r18+9600], %r19;
	st.shared.u32 	[%r18+9984], %r19;
	st.shared.u32 	[%r18+10368], %r19;
	st.shared.u32 	[%r18+10752], %r19;
	st.shared.u32 	[%r18+11136], %r19;
	st.shared.u32 	[%r18+11520], %r19;
	st.shared.u32 	[%r18+11904], %r19;
	st.shared.u32 	[%r18+12288], %r19;
	st.shared.u32 	[%r18+12672], %r19;
	st.shared.u32 	[%r18+13056], %r19;
	st.shared.u32 	[%r18+13440], %r19;
	st.shared.u32 	[%r18+13824], %r19;
	st.shared.u32 	[%r18+14208], %r19;
	st.shared.u32 	[%r18+14592], %r19;
	st.shared.u32 	[%r18+14976], %r19;
	st.shared.u32 	[%r18+15360], %r19;
	st.shared.u32 	[%r18+15744], %r19;
	st.shared.u32 	[%r18+16128], %r19;
	st.shared.u32 	[%r18+16512], %r19;
	st.shared.u32 	[%r18+16896], %r19;
	st.shared.u32 	[%r18+17280], %r19;
	st.shared.u32 	[%r18+17664], %r19;
	st.shared.u32 	[%r18+18048], %r19;
	st.shared.u32 	[%r18+18432], %r19;
	st.shared.u32 	[%r18+18816], %r19;
	st.shared.u32 	[%r18+19200], %r19;
	st.shared.u32 	[%r18+19584], %r19;
	st.shared.u32 	[%r18+19968], %r19;
	st.shared.u32 	[%r18+20352], %r19;
	st.shared.u32 	[%r18+20736], %r19;
	st.shared.u32 	[%r18+21120], %r19;
	st.shared.u32 	[%r18+21504], %r19;
	st.shared.u32 	[%r18+21888], %r19;
	st.shared.u32 	[%r18+22272], %r19;
	st.shared.u32 	[%r18+22656], %r19;
	st.shared.u32 	[%r18+23040], %r19;
	st.shared.u32 	[%r18+23424], %r19;
	st.shared.u32 	[%r18+23808], %r19;
	st.shared.u32 	[%r18+24192], %r19;
	st.shared.u32 	[%r18+24576], %r19;
	st.shared.u32 	[%r18+24960], %r19;
	st.shared.u32 	[%r18+25344], %r19;
	st.shared.u32 	[%r18+25728], %r19;
	st.shared.u32 	[%r18+26112], %r19;
	st.shared.u32 	[%r18+26496], %r19;
	st.shared.u32 	[%r18+26880], %r19;
	st.shared.u32 	[%r18+27264], %r19;
	st.shared.u32 	[%r18+27648], %r19;
	st.shared.u32 	[%r18+28032], %r19;
	st.shared.u32 	[%r18+28416], %r19;
	st.shared.u32 	[%r18+28800], %r19;
	st.shared.u32 	[%r18+29184], %r19;
	st.shared.u32 	[%r18+29568], %r19;
	st.shared.u32 	[%r18+29952], %r19;
	st.shared.u32 	[%r18+30336], %r19;
	st.shared.u32 	[%r18+30720], %r19;
	st.shared.u32 	[%r18+31104], %r19;
	st.shared.u32 	[%r18+31488], %r19;
	st.shared.u32 	[%r18+31872], %r19;
	st.shared.u32 	[%r18+32256], %r19;
	st.shared.u32 	[%r18+32640], %r19;
	st.shared.u32 	[%r18+33024], %r19;
	st.shared.u32 	[%r18+33408], %r19;
	st.shared.u32 	[%r18+33792], %r19;
	st.shared.u32 	[%r18+34176], %r19;
	st.shared.u32 	[%r18+34560], %r19;
	st.shared.u32 	[%r18+34944], %r19;
	st.shared.u32 	[%r18+35328], %r19;
	st.shared.u32 	[%r18+35712], %r19;
	st.shared.u32 	[%r18+36096], %r19;
	st.shared.u32 	[%r18+36480], %r19;
	mul.lo.s32 	%r2, %r14, 384;
	add.s32 	%r20, %r18, %r2;
	mov.b32 	%r21, 1065353216;
	st.shared.u32 	[%r20], %r21;
	bar.sync 	0;
	add.s64 	%rd4, %rd35, %rd19;
	mad.lo.s32 	%r3, %r15, 96, %r14;
	mov.u32 	%r22, _ZZ21matrix_multiply_gpu23ILm1000ELm96ELb0EEvPfS0_S0_E3row;
	add.s32 	%r4, %r22, %r16;
	mul.wide.u32 	%rd5, %r3, 1000;
	add.s32 	%r23, %r2, %r17;
	add.s32 	%r5, %r23, 32;
	mov.b64 	%rd32, 0;
$L__BB3_1:
	setp.gt.u64 	%p1, %rd4, 999;
	mov.f32 	%f63, 0f00000000;
	@%p1 bra 	$L__BB3_3;
	mad.lo.s64 	%rd20, %rd32, 1000, %rd4;
	shl.b64 	%rd21, %rd20, 2;
	add.s64 	%rd22, %rd2, %rd21;
	ld.global.f32 	%f63, [%rd22];
$L__BB3_3:
	setp.gt.u32 	%p2, %r3, 999;
	st.shared.f32 	[%r4], %f63;
	bar.sync 	0;
	mov.f32 	%f64, 0f00000000;
	@%p2 bra 	$L__BB3_5;
	add.s64 	%rd23, %rd32, %rd5;
	shl.b64 	%rd24, %rd23, 2;
	add.s64 	%rd25, %rd1, %rd24;
	ld.global.f32 	%f64, [%rd25];
$L__BB3_5:
	bar.sync 	0;
	add.s32 	%r29, %r22, 32;
	mov.b64 	%rd33, 96;
	mov.u32 	%r28, %r5;
$L__BB3_6:
	ld.shared.f32 	%f7, [%r29+-32];
	ld.shared.f32 	%f8, [%r28+-32];
	fma.rn.f32 	%f9, %f64, %f7, %f8;
	st.shared.f32 	[%r28+-32], %f9;
	ld.shared.f32 	%f10, [%r29+-28];
	ld.shared.f32 	%f11, [%r28+-28];
	fma.rn.f32 	%f12, %f64, %f10, %f11;
	st.shared.f32 	[%r28+-28], %f12;
	ld.shared.f32 	%f13, [%r29+-24];
	ld.shared.f32 	%f14, [%r28+-24];
	fma.rn.f32 	%f15, %f64, %f13, %f14;
	st.shared.f32 	[%r28+-24], %f15;
	ld.shared.f32 	%f16, [%r29+-20];
	ld.shared.f32 	%f17, [%r28+-20];
	fma.rn.f32 	%f18, %f64, %f16, %f17;
	st.shared.f32 	[%r28+-20], %f18;
	ld.shared.f32 	%f19, [%r29+-16];
	ld.shared.f32 	%f20, [%r28+-16];
	fma.rn.f32 	%f21, %f64, %f19, %f20;
	st.shared.f32 	[%r28+-16], %f21;
	ld.shared.f32 	%f22, [%r29+-12];
	ld.shared.f32 	%f23, [%r28+-12];
	fma.rn.f32 	%f24, %f64, %f22, %f23;
	st.shared.f32 	[%r28+-12], %f24;
	ld.shared.f32 	%f25, [%r29+-8];
	ld.shared.f32 	%f26, [%r28+-8];
	fma.rn.f32 	%f27, %f64, %f25, %f26;
	st.shared.f32 	[%r28+-8], %f27;
	ld.shared.f32 	%f28, [%r29+-4];
	ld.shared.f32 	%f29, [%r28+-4];
	fma.rn.f32 	%f30, %f64, %f28, %f29;
	st.shared.f32 	[%r28+-4], %f30;
	ld.shared.f32 	%f31, [%r29];
	ld.shared.f32 	%f32, [%r28];
	fma.rn.f32 	%f33, %f64, %f31, %f32;
	st.shared.f32 	[%r28], %f33;
	ld.shared.f32 	%f34, [%r29+4];
	ld.shared.f32 	%f35, [%r28+4];
	fma.rn.f32 	%f36, %f64, %f34, %f35;
	st.shared.f32 	[%r28+4], %f36;
	ld.shared.f32 	%f37, [%r29+8];
	ld.shared.f32 	%f38, [%r28+8];
	fma.rn.f32 	%f39, %f64, %f37, %f38;
	st.shared.f32 	[%r28+8], %f39;
	ld.shared.f32 	%f40, [%r29+12];
	ld.shared.f32 	%f41, [%r28+12];
	fma.rn.f32 	%f42, %f64, %f40, %f41;
	st.shared.f32 	[%r28+12], %f42;
	ld.shared.f32 	%f43, [%r29+16];
	ld.shared.f32 	%f44, [%r28+16];
	fma.rn.f32 	%f45, %f64, %f43, %f44;
	st.shared.f32 	[%r28+16], %f45;
	ld.shared.f32 	%f46, [%r29+20];
	ld.shared.f32 	%f47, [%r28+20];
	fma.rn.f32 	%f48, %f64, %f46, %f47;
	st.shared.f32 	[%r28+20], %f48;
	ld.shared.f32 	%f49, [%r29+24];
	ld.shared.f32 	%f50, [%r28+24];
	fma.rn.f32 	%f51, %f64, %f49, %f50;
	st.shared.f32 	[%r28+24], %f51;
	ld.shared.f32 	%f52, [%r29+28];
	ld.shared.f32 	%f53, [%r28+28];
	fma.rn.f32 	%f54, %f64, %f52, %f53;
	st.shared.f32 	[%r28+28], %f54;
	add.s64 	%rd33, %rd33, -16;
	add.s32 	%r29, %r29, 64;
	add.s32 	%r28, %r28, 64;
	setp.ne.s64 	%p3, %rd33, 0;
	@%p3 bra 	$L__BB3_6;
	bar.sync 	0;
	add.s64 	%rd32, %rd32, 1;
	setp.ne.s64 	%p4, %rd32, 1000;
	@%p4 bra 	$L__BB3_1;
	bar.sync 	0;
	mul.wide.u32 	%rd27, %r3, 4000;
	mul.wide.u32 	%rd28, %r1, 384;
	add.s64 	%rd29, %rd27, %rd28;
	cvta.to.global.u64 	%rd30, %rd15;
	add.s64 	%rd31, %rd29, %rd30;
	add.s64 	%rd34, %rd31, 16;
	add.s32 	%r10, %r17, %r2;
	mov.b32 	%r30, 16;
$L__BB3_9:
	setp.gt.u32 	%p5, %r3, 999;
	setp.gt.u64 	%p6, %rd35, 999;
	add.s32 	%r12, %r10, %r30;
	or.pred  	%p7, %p5, %p6;
	@%p7 bra 	$L__BB3_11;
	ld.shared.f32 	%f55, [%r12+-16];
	st.global.f32 	[%rd34+-16], %f55;
$L__BB3_11:
	setp.gt.u32 	%p8, %r3, 999;
	setp.gt.u64 	%p9, %rd35, 998;
	or.pred  	%p10, %p8, %p9;
	@%p10 bra 	$L__BB3_13;
	ld.shared.f32 	%f56, [%r12+-12];
	st.global.f32 	[%rd34+-12], %f56;
$L__BB3_13:
	setp.gt.u32 	%p11, %r3, 999;
	setp.gt.u64 	%p12, %rd35, 997;
	or.pred  	%p13, %p11, %p12;
	@%p13 bra 	$L__BB3_15;
	ld.shared.f32 	%f57, [%r12+-8];
	st.global.f32 	[%rd34+-8], %f57;
$L__BB3_15:
	setp.gt.u32 	%p14, %r3, 999;
	setp.gt.u64 	%p15, %rd35, 996;
	or.pred  	%p16, %p14, %p15;
	@%p16 bra 	$L__BB3_17;
	ld.shared.f32 	%f58, [%r12+-4];
	st.global.f32 	[%rd34+-4], %f58;
$L__BB3_17:
	setp.gt.u32 	%p17, %r3, 999;
	setp.gt.u64 	%p18, %rd35, 995;
	or.pred  	%p19, %p17, %p18;
	@%p19 bra 	$L__BB3_19;
	ld.shared.f32 	%f59, [%r12];
	st.global.f32 	[%rd34], %f59;
$L__BB3_19:
	setp.gt.u32 	%p20, %r3, 999;
	setp.gt.u64 	%p21, %rd35, 994;
	or.pred  	%p22, %p20, %p21;
	@%p22 bra 	$L__BB3_21;
	ld.shared.f32 	%f60, [%r12+4];
	st.global.f32 	[%rd34+4], %f60;
$L__BB3_21:
	setp.gt.u32 	%p23, %r3, 999;
	setp.gt.u64 	%p24, %rd35, 993;
	or.pred  	%p25, %p23, %p24;
	@%p25 bra 	$L__BB3_23;
	ld.shared.f32 	%f61, [%r12+8];
	st.global.f32 	[%rd34+8], %f61;
$L__BB3_23:
	setp.gt.u32 	%p26, %r3, 999;
	setp.gt.u64 	%p27, %rd35, 992;
	or.pred  	%p28, %p26, %p27;
	@%p28 bra 	$L__BB3_25;
	ld.shared.f32 	%f62, [%r12+12];
	st.global.f32 	[%rd34+12], %f62;
$L__BB3_25:
	add.s32 	%r30, %r30, 32;
	add.s64 	%rd35, %rd35, 8;
	add.s64 	%rd34, %rd34, 32;
	setp.ne.s32 	%p29, %r30, 400;
	@%p29 bra 	$L__BB3_9;
	bar.sync 	0;
	ret;

}
	// .globl	_Z21matrix_multiply_gpu23ILm1000ELm32ELb1EEvPfS0_S0_
.visible .entry _Z21matrix_multiply_gpu23ILm1000ELm32ELb1EEvPfS0_S0_(
	.param .u64 .ptr .align 1 _Z21matrix_multiply_gpu23ILm1000ELm32ELb1EEvPfS0_S0__param_0,
	.param .u64 .ptr .align 1 _Z21matrix_multiply_gpu23ILm1000ELm32ELb1EEvPfS0_S0__param_1,
	.param .u64 .ptr .align 1 _Z21matrix_multiply_gpu23ILm1000ELm32ELb1EEvPfS0_S0__param_2
)
{
	.reg .pred 	%p<10>;
	.reg .b32 	%r<19>;
	.reg .b32 	%f<137>;
	.reg .b64 	%rd<28>;
	// demoted variable
	.shared .align 4 .b8 _ZZ21matrix_multiply_gpu23ILm1000ELm32ELb1EEvPfS0_S0_E3res[4224];
	// demoted variable
	.shared .align 4 .b8 _ZZ21matrix_multiply_gpu23ILm1000ELm32ELb1EEvPfS0_S0_E3row[128];
	ld.param.u64 	%rd13, [_Z21matrix_multiply_gpu23ILm1000ELm32ELb1EEvPfS0_S0__param_0];
	ld.param.u64 	%rd14, [_Z21matrix_multiply_gpu23ILm1000ELm32ELb1EEvPfS0_S0__param_1];
	ld.param.u64 	%rd11, [_Z21matrix_multiply_gpu23ILm1000ELm32ELb1EEvPfS0_S0__param_2];
	cvta.to.global.u64 	%rd15, %rd13;
	cvta.to.global.u64 	%rd16, %rd14;
	mov.u32 	%r5, %tid.x;
	mov.u32 	%r1, %ctaid.x;
	mul.wide.u32 	%rd1, %r1, 32;
	mov.u32 	%r6, %ctaid.y;
	shl.b32 	%r7, %r6, 5;
	cvt.u64.u32 	%rd17, %r5;
	shl.b32 	%r8, %r5, 2;
	mov.u32 	%r9, _ZZ21matrix_multiply_gpu23ILm1000ELm32ELb1EEvPfS0_S0_E3res;
	add.s32 	%r10, %r9, %r8;
	mov.b32 	%r11, 0;
	st.shared.u32 	[%r10], %r11;
	st.shared.u32 	[%r10+132], %r11;
	st.shared.u32 	[%r10+264], %r11;
	st.shared.u32 	[%r10+396], %r11;
	st.shared.u32 	[%r10+528], %r11;
	st.shared.u32 	[%r10+660], %r11;
	st.shared.u32 	[%r10+792], %r11;
	st.shared.u32 	[%r10+924], %r11;
	st.shared.u32 	[%r10+1056], %r11;
	st.shared.u32 	[%r10+1188], %r11;
	st.shared.u32 	[%r10+1320], %r11;
	st.shared.u32 	[%r10+1452], %r11;
	st.shared.u32 	[%r10+1584], %r11;
	st.shared.u32 	[%r10+1716], %r11;
	st.shared.u32 	[%r10+1848], %r11;
	st.shared.u32 	[%r10+1980], %r11;
	st.shared.u32 	[%r10+2112], %r11;
	st.shared.u32 	[%r10+2244], %r11;
	st.shared.u32 	[%r10+2376], %r11;
	st.shared.u32 	[%r10+2508], %r11;
	st.shared.u32 	[%r10+2640], %r11;
	st.shared.u32 	[%r10+2772], %r11;
	st.shared.u32 	[%r10+2904], %r11;
	st.shared.u32 	[%r10+3036], %r11;
	st.shared.u32 	[%r10+3168], %r11;
	st.shared.u32 	[%r10+3300], %r11;
	st.shared.u32 	[%r10+3432], %r11;
	st.shared.u32 	[%r10+3564], %r11;
	st.shared.u32 	[%r10+3696], %r11;
	st.shared.u32 	[%r10+3828], %r11;
	st.shared.u32 	[%r10+3960], %r11;
	st.shared.u32 	[%r10+4092], %r11;
	mul.lo.s32 	%r12, %r5, 132;
	add.s32 	%r13, %r10, %r12;
	mov.b32 	%r14, 1065353216;
	st.shared.u32 	[%r13], %r14;
	bar.sync 	0;
	add.s64 	%rd2, %rd1, %rd17;
	add.s32 	%r2, %r7, %r5;
	mov.u32 	%r15, _ZZ21matrix_multiply_gpu23ILm1000ELm32ELb1EEvPfS0_S0_E3row;
	add.s32 	%r3, %r15, %r8;
	mul.lo.s32 	%r16, %r2, 1000;
	cvt.u64.u32 	%rd3, %r16;
	add.s32 	%r4, %r12, %r9;
	mul.wide.u32 	%rd18, %r16, 4;
	add.s64 	%rd4, %rd15, %rd18;
	mul.wide.u32 	%rd19, %r1, 128;
	mul.wide.u32 	%rd20, %r5, 4;
	add.s64 	%rd21, %rd19, %rd20;
	add.s64 	%rd26, %rd16, %rd21;
	mov.b64 	%rd27, 0;
$L__BB4_1:
	setp.gt.u64 	%p1, %rd2, 999;
	mov.f32 	%f135, 0f00000000;
	@%p1 bra 	$L__BB4_3;
	ld.global.f32 	%f135, [%rd26];
$L__BB4_3:
	setp.gt.u32 	%p2, %r2, 999;
	st.shared.f32 	[%r3], %f135;
	bar.sync 	0;
	mov.f32 	%f136, 0f00000000;
	@%p2 bra 	$L__BB4_5;
	add.s64 	%rd22, %rd4, %rd27;
	ld.global.f32 	%f136, [%rd22];
$L__BB4_5:
	bar.sync 	0;
	ld.shared.f32 	%f7, [_ZZ21matrix_multiply_gpu23ILm1000ELm32ELb1EEvPfS0_S0_E3row];
	ld.shared.f32 	%f8, [%r4];
	fma.rn.f32 	%f9, %f136, %f7, %f8;
	st.shared.f32 	[%r4], %f9;
	ld.shared.f32 	%f10, [_ZZ21matrix_multiply_gpu23ILm1000ELm32ELb1EEvPfS0_S0_E3row+4];
	ld.shared.f32 	%f11, [%r4+4];
	fma.rn.f32 	%f12, %f136, %f10, %f11;
	st.shared.f32 	[%r4+4], %f12;
	ld.shared.f32 	%f13, [_ZZ21matrix_multiply_gpu23ILm1000ELm32ELb1EEvPfS0_S0_E3row+8];
	ld.shared.f32 	%f14, [%r4+8];
	fma.rn.f32 	%f15, %f136, %f13, %f14;
	st.shared.f32 	[%r4+8], %f15;
	ld.shared.f32 	%f16, [_ZZ21matrix_multiply_gpu23ILm1000ELm32ELb1EEvPfS0_S0_E3row+12];
	ld.shared.f32 	%f17, [%r4+12];
	fma.rn.f32 	%f18, %f136, %f16, %f17;
	st.shared.f32 	[%r4+12], %f18;
	ld.shared.f32 	%f19, [_ZZ21matrix_multiply_gpu23ILm1000ELm32ELb1EEvPfS0_S0_E3row+16];
	ld.shared.f32 	%f20, [%r4+16];
	fma.rn.f32 	%f21, %f136, %f19, %f20;
	st.shared.f32 	[%r4+16], %f21;
	ld.shared.f32 	%f22, [_ZZ21matrix_multiply_gpu23ILm1000ELm32ELb1EEvPfS0_S0_E3row+20];
	ld.shared.f32 	%f23, [%r4+20];
	fma.rn.f32 	%f24, %f136, %f22, %f23;
	st.shared.f32 	[%r4+20], %f24;
	ld.shared.f32 	%f25, [_ZZ21matrix_multiply_gpu23ILm1000ELm32ELb1EEvPfS0_S0_E3row+24];
	ld.shared.f32 	%f26, [%r4+24];
	fma.rn.f32 	%f27, %f136, %f25, %f26;
	st.shared.f32 	[%r4+24], %f27;
	ld.shared.f32 	%f28, [_ZZ21matrix_multiply_gpu23ILm1000ELm32ELb1EEvPfS0_S0_E3row+28];
	ld.shared.f32 	%f29, [%r4+28];
	fma.rn.f32 	%f30, %f136, %f28, %f29;
	st.shared.f32 	[%r4+28], %f30;
	ld.shared.f32 	%f31, [_ZZ21matrix_multiply_gpu23ILm1000ELm32ELb1EEvPfS0_S0_E3row+32];
	ld.shared.f32 	%f32, [%r4+32];
	fma.rn.f32 	%f33, %f136, %f31, %f32;
	st.shared.f32 	[%r4+32], %f33;
	ld.shared.f32 	%f34, [_ZZ21matrix_multiply_gpu23ILm1000ELm32ELb1EEvPfS0_S0_E3row+36];
	ld.shared.f32 	%f35, [%r4+36];
	fma.rn.f32 	%f36, %f136, %f34, %f35;
	st.shared.f32 	[%r4+36], %f36;
	ld.shared.f32 	%f37, [_ZZ21matrix_multiply_gpu23ILm1000ELm32ELb1EEvPfS0_S0_E3row+40];
	ld.shared.f32 	%f38, [%r4+40];
	fma.rn.f32 	%f39, %f136, %f37, %f38;
	st.shared.f32 	[%r4+40], %f39;
	ld.shared.f32 	%f40, [_ZZ21matrix_multiply_gpu23ILm1000ELm32ELb1EEvPfS0_S0_E3row+44];
	ld.shared.f32 	%f41, [%r4+44];
	fma.rn.f32 	%f42, %f136, %f40, %f41;
	st.shared.f32 	[%r4+44], %f42;
	ld.shared.f32 	%f43, [_ZZ21matrix_multiply_gpu23ILm1000ELm32ELb1EEvPfS0_S0_E3row+48];
	ld.shared.f32 	%f44, [%r4+48];
	fma.rn.f32 	%f45, %f136, %f43, %f44;
	st.shared.f32 	[%r4+48], %f45;
	ld.shared.f32 	%f46, [_ZZ21matrix_multiply_gpu23ILm1000ELm32ELb1EEvPfS0_S0_E3row+52];
	ld.shared.f32 	%f47, [%r4+52];
	fma.rn.f32 	%f48, %f136, %f46, %f47;
	st.shared.f32 	[%r4+52], %f48;
	ld.shared.f32 	%f49, [_ZZ21matrix_multiply_gpu23ILm1000ELm32ELb1EEvPfS0_S0_E3row+56];
	ld.shared.f32 	%f50, [%r4+56];
	fma.rn.f32 	%f51, %f136, %f49, %f50;
	st.shared.f32 	[%r4+56], %f51;
	ld.shared.f32 	%f52, [_ZZ21matrix_multiply_gpu23ILm1000ELm32ELb1EEvPfS0_S0_E3row+60];
	ld.shared.f32 	%f53, [%r4+60];
	fma.rn.f32 	%f54, %f136, %f52, %f53;
	st.shared.f32 	[%r4+60], %f54;
	ld.shared.f32 	%f55, [_ZZ21matrix_multiply_gpu23ILm1000ELm32ELb1EEvPfS0_S0_E3row+64];
	ld.shared.f32 	%f56, [%r4+64];
	fma.rn.f32 	%f57, %f136, %f55, %f56;
	st.shared.f32 	[%r4+64], %f57;
	ld.shared.f32 	%f58, [_ZZ21matrix_multiply_gpu23ILm1000ELm32ELb1EEvPfS0_S0_E3row+68];
	ld.shared.f32 	%f59, [%r4+68];
	fma.rn.f32 	%f60, %f136, %f58, %f59;
	st.shared.f32 	[%r4+68], %f60;
	ld.shared.f32 	%f61, [_ZZ21matrix_multiply_gpu23ILm1000ELm32ELb1EEvPfS0_S0_E3row+72];
	ld.shared.f32 	%f62, [%r4+72];
	fma.rn.f32 	%f63, %f136, %f61, %f62;
	st.shared.f32 	[%r4+72], %f63;
	ld.shared.f32 	%f64, [_ZZ21matrix_multiply_gpu23ILm1000ELm32ELb1EEvPfS0_S0_E3row+76];
	ld.shared.f32 	%f65, [%r4+76];
	fma.rn.f32 	%f66, %f136, %f64, %f65;
	st.shared.f32 	[%r4+76], %f66;
	ld.shared.f32 	%f67, [_ZZ21matrix_multiply_gpu23ILm1000ELm32ELb1EEvPfS0_S0_E3row+80];
	ld.shared.f32 	%f68, [%r4+80];
	fma.rn.f32 	%f69, %f136, %f67, %f68;
	st.shared.f32 	[%r4+80], %f69;
	ld.shared.f32 	%f70, [_ZZ21matrix_multiply_gpu23ILm1000ELm32ELb1EEvPfS0_S0_E3row+84];
	ld.shared.f32 	%f71, [%r4+84];
	fma.rn.f32 	%f72, %f136, %f70, %f71;
	st.shared.f32 	[%r4+84], %f72;
	ld.shared.f32 	%f73, [_ZZ21matrix_multiply_gpu23ILm1000ELm32ELb1EEvPfS0_S0_E3row+88];
	ld.shared.f32 	%f74, [%r4+88];
	fma.rn.f32 	%f75, %f136, %f73, %f74;
	st.shared.f32 	[%r4+88], %f75;
	ld.shared.f32 	%f76, [_ZZ21matrix_multiply_gpu23ILm1000ELm32ELb1EEvPfS0_S0_E3row+92];
	ld.shared.f32 	%f77, [%r4+92];
	fma.rn.f32 	%f78, %f136, %f76, %f77;
	st.shared.f32 	[%r4+92], %f78;
	ld.shared.f32 	%f79, [_ZZ21matrix_multiply_gpu23ILm1000ELm32ELb1EEvPfS0_S0_E3row+96];
	ld.shared.f32 	%f80, [%r4+96];
	fma.rn.f32 	%f81, %f136, %f79, %f80;
	st.shared.f32 	[%r4+96], %f81;
	ld.shared.f32 	%f82, [_ZZ21matrix_multiply_gpu23ILm1000ELm32ELb1EEvPfS0_S0_E3row+100];
	ld.shared.f32 	%f83, [%r4+100];
	fma.rn.f32 	%f84, %f136, %f82, %f83;
	st.shared.f32 	[%r4+100], %f84;
	ld.shared.f32 	%f85, [_ZZ21matrix_multiply_gpu23ILm1000ELm32ELb1EEvPfS0_S0_E3row+104];
	ld.shared.f32 	%f86, [%r4+104];
	fma.rn.f32 	%f87, %f136, %f85, %f86;
	st.shared.f32 	[%r4+104], %f87;
	ld.shared.f32 	%f88, [_ZZ21matrix_multiply_gpu23ILm1000ELm32ELb1EEvPfS0_S0_E3row+108];
	ld.shared.f32 	%f89, [%r4+108];
	fma.rn.f32 	%f90, %f136, %f88, %f89;
	st.shared.f32 	[%r4+108], %f90;
	ld.shared.f32 	%f91, [_ZZ21matrix_multiply_gpu23ILm1000ELm32ELb1EEvPfS0_S0_E3row+112];
	ld.shared.f32 	%f92, [%r4+112];
	fma.rn.f32 	%f93, %f136, %f91, %f92;
	st.shared.f32 	[%r4+112], %f93;
	ld.shared.f32 	%f94, [_ZZ21matrix_multiply_gpu23ILm1000ELm32ELb1EEvPfS0_S0_E3row+116];
	ld.shared.f32 	%f95, [%r4+116];
	fma.rn.f32 	%f96, %f136, %f94, %f95;
	st.shared.f32 	[%r4+116], %f96;
	ld.shared.f32 	%f97, [_ZZ21matrix_multiply_gpu23ILm1000ELm32ELb1EEvPfS0_S0_E3row+120];
	ld.shared.f32 	%f98, [%r4+120];
	fma.rn.f32 	%f99, %f136, %f97, %f98;
	st.shared.f32 	[%r4+120], %f99;
	ld.shared.f32 	%f100, [_ZZ21matrix_multiply_gpu23ILm1000ELm32ELb1EEvPfS0_S0_E3row+124];
	ld.shared.f32 	%f101, [%r4+124];
	fma.rn.f32 	%f102, %f136, %f100, %f101;
	st.shared.f32 	[%r4+124], %f102;
	bar.sync 	0;
	add.s64 	%rd27, %rd27, 4;
	add.s64 	%rd26, %rd26, 4000;
	setp.ne.s64 	%p3, %rd27, 4000;
	@%p3 bra 	$L__BB4_1;
	setp.gt.u32 	%p4, %r2, 999;
	bar.sync 	0;
	add.s64 	%rd23, %rd1, %rd3;
	setp.gt.u32 	%p5, %r1, 31;
	cvta.to.global.u64 	%rd24, %rd11;
	shl.b64 	%rd25, %rd23, 2;
	add.s64 	%rd10, %rd24, %rd25;
	or.pred  	%p6, %p4, %p5;
	@%p6 bra 	$L__BB4_8;
	ld.shared.f32 	%f103, [%r4];
	st.global.f32 	[%rd10], %f103;
	ld.shared.f32 	%f104, [%r4+4];
	st.global.f32 	[%rd10+4], %f104;
	ld.shared.f32 	%f105, [%r4+8];
	st.global.f32 	[%rd10+8], %f105;
	ld.shared.f32 	%f106, [%r4+12];
	st.global.f32 	[%rd10+12], %f106;
	ld.shared.f32 	%f107, [%r4+16];
	st.global.f32 	[%rd10+16], %f107;
	ld.shared.f32 	%f108, [%r4+20];
	st.global.f32 	[%rd10+20], %f108;
	ld.shared.f32 	%f109, [%r4+24];
	st.global.f32 	[%rd10+24], %f109;
	ld.shared.f32 	%f110, [%r4+28];
	st.global.f32 	[%rd10+28], %f110;
$L__BB4_8:
	setp.gt.u32 	%p7, %r2, 999;
	setp.gt.u32 	%p8, %r1, 30;
	or.pred  	%p9, %p7, %p8;
	@%p9 bra 	$L__BB4_10;
	ld.shared.f32 	%f111, [%r4+32];
	st.global.f32 	[%rd10+32], %f111;
	ld.shared.f32 	%f112, [%r4+36];
	st.global.f32 	[%rd10+36], %f112;
	ld.shared.f32 	%f113, [%r4+40];
	st.global.f32 	[%rd10+40], %f113;
	ld.shared.f32 	%f114, [%r4+44];
	st.global.f32 	[%rd10+44], %f114;
	ld.shared.f32 	%f115, [%r4+48];
	st.global.f32 	[%rd10+48], %f115;
	ld.shared.f32 	%f116, [%r4+52];
	st.global.f32 	[%rd10+52], %f116;
	ld.shared.f32 	%f117, [%r4+56];
	st.global.f32 	[%rd10+56], %f117;
	ld.shared.f32 	%f118, [%r4+60];
	st.global.f32 	[%rd10+60], %f118;
	ld.shared.f32 	%f119, [%r4+64];
	st.global.f32 	[%rd10+64], %f119;
	ld.shared.f32 	%f120, [%r4+68];
	st.global.f32 	[%rd10+68], %f120;
	ld.shared.f32 	%f121, [%r4+72];
	st.global.f32 	[%rd10+72], %f121;
	ld.shared.f32 	%f122, [%r4+76];
	st.global.f32 	[%rd10+76], %f122;
	ld.shared.f32 	%f123, [%r4+80];
	st.global.f32 	[%rd10+80], %f123;
	ld.shared.f32 	%f124, [%r4+84];
	st.global.f32 	[%rd10+84], %f124;
	ld.shared.f32 	%f125, [%r4+88];
	st.global.f32 	[%rd10+88], %f125;
	ld.shared.f32 	%f126, [%r4+92];
	st.global.f32 	[%rd10+92], %f126;
	ld.shared.f32 	%f127, [%r4+96];
	st.global.f32 	[%rd10+96], %f127;
	ld.shared.f32 	%f128, [%r4+100];
	st.global.f32 	[%rd10+100], %f128;
	ld.shared.f32 	%f129, [%r4+104];
	st.global.f32 	[%rd10+104], %f129;
	ld.shared.f32 	%f130, [%r4+108];
	st.global.f32 	[%rd10+108], %f130;
	ld.shared.f32 	%f131, [%r4+112];
	st.global.f32 	[%rd10+112], %f131;
	ld.shared.f32 	%f132, [%r4+116];
	st.global.f32 	[%rd10+116], %f132;
	ld.shared.f32 	%f133, [%r4+120];
	st.global.f32 	[%rd10+120], %f133;
	ld.shared.f32 	%f134, [%r4+124];
	st.global.f32 	[%rd10+124], %f134;
$L__BB4_10:
	bar.sync 	0;
	ret;

}
	// .globl	_Z21matrix_multiply_gpu23ILm1000ELm64ELb1EEvPfS0_S0_
.visible .entry _Z21matrix_multiply_gpu23ILm1000ELm64ELb1EEvPfS0_S0_(
	.param .u64 .ptr .align 1 _Z21matrix_multiply_gpu23ILm1000ELm64ELb1EEvPfS0_S0__param_0,
	.param .u64 .ptr .align 1 _Z21matrix_multiply_gpu23ILm1000ELm64ELb1EEvPfS0_S0__param_1,
	.param .u64 .ptr .align 1 _Z21matrix_multiply_gpu23ILm1000ELm64ELb1EEvPfS0_S0__param_2
)
{
	.reg .pred 	%p<30>;
	.reg .b32 	%r<32>;
	.reg .b32 	%f<65>;
	.reg .b64 	%rd<36>;
	// demoted variable
	.shared .align 4 .b8 _ZZ21matrix_multiply_gpu23ILm1000ELm64ELb1EEvPfS0_S0_E3res[16640];
	// demoted variable
	.shared .align 4 .b8 _ZZ21matrix_multiply_gpu23ILm1000ELm64ELb1EEvPfS0_S0_E3row[256];
	ld.param.u64 	%rd17, [_Z21matrix_multiply_gpu23ILm1000ELm64ELb1EEvPfS0_S0__param_0];
	ld.param.u64 	%rd18, [_Z21matrix_multiply_gpu23ILm1000ELm64ELb1EEvPfS0_S0__param_1];
	ld.param.u64 	%rd15, [_Z21matrix_multiply_gpu23ILm1000ELm64ELb1EEvPfS0_S0__param_2];
	cvta.to.global.u64 	%rd1, %rd17;
	cvta.to.global.u64 	%rd2, %rd18;
	mov.u32 	%r14, %tid.x;
	mov.u32 	%r1, %ctaid.x;
	mul.wide.u32 	%rd35, %r1, 64;
	mov.u32 	%r15, %ctaid.y;
	shl.b32 	%r16, %r15, 6;
	cvt.u64.u32 	%rd19, %r14;
	shl.b32 	%r17, %r14, 2;
	mov.u32 	%r18, _ZZ21matrix_multiply_gpu23ILm1000ELm64ELb1EEvPfS0_S0_E3res;
	add.s32 	%r19, %r18, %r17;
	mov.b32 	%r20, 0;
	st.shared.u32 	[%r19], %r20;
	st.shared.u32 	[%r19+260], %r20;
	st.shared.u32 	[%r19+520], %r20;
	st.shared.u32 	[%r19+780], %r20;
	st.shared.u32 	[%r19+1040], %r20;
	st.shared.u32 	[%r19+1300], %r20;
	st.shared.u32 	[%r19+1560], %r20;
	st.shared.u32 	[%r19+1820], %r20;
	st.shared.u32 	[%r19+2080], %r20;
	st.shared.u32 	[%r19+2340], %r20;
	st.shared.u32 	[%r19+2600], %r20;
	st.shared.u32 	[%r19+2860], %r20;
	st.shared.u32 	[%r19+3120], %r20;
	st.shared.u32 	[%r19+3380], %r20;
	st.shared.u32 	[%r19+3640], %r20;
	st.shared.u32 	[%r19+3900], %r20;
	st.shared.u32 	[%r19+4160], %r20;
	st.shared.u32 	[%r19+4420], %r20;
	st.shared.u32 	[%r19+4680], %r20;
	st.shared.u32 	[%r19+4940], %r20;
	st.shared.u32 	[%r19+5200], %r20;
	st.shared.u32 	[%r19+5460], %r20;
	st.shared.u32 	[%r19+5720], %r20;
	st.shared.u32 	[%r19+5980], %r20;
	st.shared.u32 	[%r19+6240], %r20;
	st.shared.u32 	[%r19+6500], %r20;
	st.shared.u32 	[%r19+6760], %r20;
	st.shared.u32 	[%r19+7020], %r20;
	st.shared.u32 	[%r19+7280], %r20;
	st.shared.u32 	[%r19+7540], %r20;
	st.shared.u32 	[%r19+7800], %r20;
	st.shared.u32 	[%r19+8060], %r20;
	st.shared.u32 	[%r19+8320], %r20;
	st.shared.u32 	[%r19+8580], %r20;
	st.shared.u32 	[%r19+8840], %r20;
	st.shared.u32 	[%r19+9100], %r20;
	st.shared.u32 	[%r19+9360], %r20;
	st.shared.u32 	[%r19+9620], %r20;
	st.shared.u32 	[%r19+9880], %r20;
	st.shared.u32 	[%r19+10140], %r20;
	st.shared.u32 	[%r19+10400], %r20;
	st.shared.u32 	[%r19+10660], %r20;
	st.shared.u32 	[%r19+10920], %r20;
	st.shared.u32 	[%r19+11180], %r20;
	st.shared.u32 	[%r19+11440], %r20;
	st.shared.u32 	[%r19+11700], %r20;
	st.shared.u32 	[%r19+11960], %r20;
	st.shared.u32 	[%r19+12220], %r20;
	st.shared.u32 	[%r19+12480], %r20;
	st.shared.u32 	[%r19+12740], %r20;
	st.shared.u32 	[%r19+13000], %r20;
	st.shared.u32 	[%r19+13260], %r20;
	st.shared.u32 	[%r19+13520], %r20;
	st.shared.u32 	[%r19+13780], %r20;
	st.shared.u32 	[%r19+14040], %r20;
	st.shared.u32 	[%r19+14300], %r20;
	st.shared.u32 	[%r19+14560], %r20;
	st.shared.u32 	[%r19+14820], %r20;
	st.shared.u32 	[%r19+15080], %r20;
	st.shared.u32 	[%r19+15340], %r20;
	st.shared.u32 	[%r19+15600], %r20;
	st.shared.u32 	[%r19+15860], %r20;
	st.shared.u32 	[%r19+16120], %r20;
	st.shared.u32 	[%r19+16380], %r20;
	mul.lo.s32 	%r2, %r14, 260;
	add.s32 	%r21, %r19, %r2;
	mov.b32 	%r22, 1065353216;
	st.shared.u32 	[%r21], %r22;
	bar.sync 	0;
	add.s64 	%rd4, %rd35, %rd19;
	add.s32 	%r3, %r16, %r14;
	mov.u32 	%r23, _ZZ21matrix_multiply_gpu23ILm1000ELm64ELb1EEvPfS0_S0_E3row;
	add.s32 	%r4, %r23, %r17;
	mul.wide.u32 	%rd5, %r3, 1000;
	add.s32 	%r24, %r2, %r18;
	add.s32 	%r5, %r24, 32;
	mov.b64 	%rd32, 0;
$L__BB5_1:
	setp.gt.u64 	%p1, %rd4, 999;
	mov.f32 	%f63, 0f00000000;
	@%p1 bra 	$L__BB5_3;
	mad.lo.s64 	%rd20, %rd32, 1000, %rd4;
	shl.b64 	%rd21, %rd20, 2;
	add.s64 	%rd22, %rd2, %rd21;
	ld.global.f32 	%f63, [%rd22];
$L__BB5_3:
	setp.gt.u32 	%p2, %r3, 999;
	st.shared.f32 	[%r4], %f63;
	bar.sync 	0;
	mov.f32 	%f64, 0f00000000;
	@%p2 bra 	$L__BB5_5;
	add.s64 	%rd23, %rd32, %rd5;
	shl.b64 	%rd24, %rd23, 2;
	add.s64 	%rd25, %rd1, %rd24;
	ld.global.f32 	%f64, [%rd25];
$L__BB5_5:
	bar.sync 	0;
	add.s32 	%r30, %r23, 32;
	mov.b64 	%rd33, 64;
	mov.u32 	%r29, %r5;
$L__BB5_6:
	ld.shared.f32 	%f7, [%r30+-32];
	ld.shared.f32 	%f8, [%r29+-32];
	fma.rn.f32 	%f9, %f64, %f7, %f8;
	st.shared.f32 	[%r29+-32], %f9;
	ld.shared.f32 	%f10, [%r30+-28];
	ld.shared.f32 	%f11, [%r29+-28];
	fma.rn.f32 	%f12, %f64, %f10, %f11;
	st.shared.f32 	[%r29+-28], %f12;
	ld.shared.f32 	%f13, [%r30+-24];
	ld.shared.f32 	%f14, [%r29+-24];
	fma.rn.f32 	%f15, %f64, %f13, %f14;
	st.shared.f32 	[%r29+-24], %f15;
	ld.shared.f32 	%f16, [%r30+-20];
	ld.shared.f32 	%f17, [%r29+-20];
	fma.rn.f32 	%f18, %f64, %f16, %f17;
	st.shared.f32 	[%r29+-20], %f18;
	ld.shared.f32 	%f19, [%r30+-16];
	ld.shared.f32 	%f20, [%r29+-16];
	fma.rn.f32 	%f21, %f64, %f19, %f20;
	st.shared.f32 	[%r29+-16], %f21;
	ld.shared.f32 	%f22, [%r30+-12];
	ld.shared.f32 	%f23, [%r29+-12];
	fma.rn.f32 	%f24, %f64, %f22, %f23;
	st.shared.f32 	[%r29+-12], %f24;
	ld.shared.f32 	%f25, [%r30+-8];
	ld.shared.f32 	%f26, [%r29+-8];
	fma.rn.f32 	%f27, %f64, %f25, %f26;
	st.shared.f32 	[%r29+-8], %f27;
	ld.shared.f32 	%f28, [%r30+-4];
	ld.shared.f32 	%f29, [%r29+-4];
	fma.rn.f32 	%f30, %f64, %f28, %f29;
	st.shared.f32 	[%r29+-4], %f30;
	ld.shared.f32 	%f31, [%r30];
	ld.shared.f32 	%f32, [%r29];
	fma.rn.f32 	%f33, %f64, %f31, %f32;
	st.shared.f32 	[%r29], %f33;
	ld.shared.f32 	%f34, [%r30+4];
	ld.shared.f32 	%f35, [%r29+4];
	fma.rn.f32 	%f36, %f64, %f34, %f35;
	st.shared.f32 	[%r29+4], %f36;
	ld.shared.f32 	%f37, [%r30+8];
	ld.shared.f32 	%f38, [%r29+8];
	fma.rn.f32 	%f39, %f64, %f37, %f38;
	st.shared.f32 	[%r29+8], %f39;
	ld.shared.f32 	%f40, [%r30+12];
	ld.shared.f32 	%f41, [%r29+12];
	fma.rn.f32 	%f42, %f64, %f40, %f41;
	st.shared.f32 	[%r29+12], %f42;
	ld.shared.f32 	%f43, [%r30+16];
	ld.shared.f32 	%f44, [%r29+16];
	fma.rn.f32 	%f45, %f64, %f43, %f44;
	st.shared.f32 	[%r29+16], %f45;
	ld.shared.f32 	%f46, [%r30+20];
	ld.shared.f32 	%f47, [%r29+20];
	fma.rn.f32 	%f48, %f64, %f46, %f47;
	st.shared.f32 	[%r29+20], %f48;
	ld.shared.f32 	%f49, [%r30+24];
	ld.shared.f32 	%f50, [%r29+24];
	fma.rn.f32 	%f51, %f64, %f49, %f50;
	st.shared.f32 	[%r29+24], %f51;
	ld.shared.f32 	%f52, [%r30+28];
	ld.shared.f32 	%f53, [%r29+28];
	fma.rn.f32 	%f54, %f64, %f52, %f53;
	st.shared.f32 	[%r29+28], %f54;
	add.s64 	%rd33, %rd33, -16;
	add.s32 	%r30, %r30, 64;
	add.s32 	%r29, %r29, 64;
	setp.ne.s64 	%p3, %rd33, 0;
	@%p3 bra 	$L__BB5_6;
	bar.sync 	0;
	add.s64 	%rd32, %rd32, 1;
	setp.ne.s64 	%p4, %rd32, 1000;
	@%p4 bra 	$L__BB5_1;
	bar.sync 	0;
	mul.wide.u32 	%rd27, %r3, 4000;
	mul.wide.u32 	%rd28, %r1, 256;
	add.s64 	%rd29, %rd27, %rd28;
	cvta.to.global.u64 	%rd30, %rd15;
	add.s64 	%rd31, %rd29, %rd30;
	add.s64 	%rd34, %rd31, 16;
	add.s32 	%r10, %r18, %r2;
	mov.b32 	%r31, 16;
$L__BB5_9:
	setp.gt.u32 	%p5, %r3, 999;
	setp.gt.u64 	%p6, %rd35, 999;
	add.s32 	%r12, %r10, %r31;
	or.pred  	%p7, %p5, %p6;
	@%p7 bra 	$L__BB5_11;
	ld.shared.f32 	%f55, [%r12+-16];
	st.global.f32 	[%rd34+-16], %f55;
$L__BB5_11:
	setp.gt.u32 	%p8, %r3, 999;
	setp.gt.u64 	%p9, %rd35, 998;
	or.pred  	%p10, %p8, %p9;
	@%p10 bra 	$L__BB5_13;
	ld.shared.f32 	%f56, [%r12+-12];
	st.global.f32 	[%rd34+-12], %f56;
$L__BB5_13:
	setp.gt.u32 	%p11, %r3, 999;
	setp.gt.u64 	%p12, %rd35, 997;
	or.pred  	%p13, %p11, %p12;
	@%p13 bra 	$L__BB5_15;
	ld.shared.f32 	%f57, [%r12+-8];
	st.global.f32 	[%rd34+-8], %f57;
$L__BB5_15:
	setp.gt.u32 	%p14, %r3, 999;
	setp.gt.u64 	%p15, %rd35, 996;
	or.pred  	%p16, %p14, %p15;
	@%p16 bra 	$L__BB5_17;
	ld.shared.f32 	%f58, [%r12+-4];
	st.global.f32 	[%rd34+-4], %f58;
$L__BB5_17:
	setp.gt.u32 	%p17, %r3, 999;
	setp.gt.u64 	%p18, %rd35, 995;
	or.pred  	%p19, %p17, %p18;
	@%p19 bra 	$L__BB5_19;
	ld.shared.f32 	%f59, [%r12];
	st.global.f32 	[%rd34], %f59;
$L__BB5_19:
	setp.gt.u32 	%p20, %r3, 999;
	setp.gt.u64 	%p21, %rd35, 994;
	or.pred  	%p22, %p20, %p21;
	@%p22 bra 	$L__BB5_21;
	ld.shared.f32 	%f60, [%r12+4];
	st.global.f32 	[%rd34+4], %f60;
$L__BB5_21:
	setp.gt.u32 	%p23, %r3, 999;
	setp.gt.u64 	%p24, %rd35, 993;
	or.pred  	%p25, %p23, %p24;
	@%p25 bra 	$L__BB5_23;
	ld.shared.f32 	%f61, [%r12+8];
	st.global.f32 	[%rd34+8], %f61;
$L__BB5_23:
	setp.gt.u32 	%p26, %r3, 999;
	setp.gt.u64 	%p27, %rd35, 992;
	or.pred  	%p28, %p26, %p27;
	@%p28 bra 	$L__BB5_25;
	ld.shared.f32 	%f62, [%r12+12];
	st.global.f32 	[%rd34+12], %f62;
$L__BB5_25:
	add.s32 	%r31, %r31, 32;
	add.s64 	%rd35, %rd35, 8;
	add.s64 	%rd34, %rd34, 32;
	setp.ne.s32 	%p29, %r31, 272;
	@%p29 bra 	$L__BB5_9;
	bar.sync 	0;
	ret;

}
	// .globl	_Z20matrix_multiply_gpu4ILm1000ELm32EEvPfS0_S0_
.visible .entry _Z20matrix_multiply_gpu4ILm1000ELm32EEvPfS0_S0_(
	.param .u64 .ptr .align 1 _Z20matrix_multiply_gpu4ILm1000ELm32EEvPfS0_S0__param_0,
	.param .u64 .ptr .align 1 _Z20matrix_multiply_gpu4ILm1000ELm32EEvPfS0_S0__param_1,
	.param .u64 .ptr .align 1 _Z20matrix_multiply_gpu4ILm1000ELm32EEvPfS0_S0__param_2
)
{
	.reg .pred 	%p<42>;
	.reg .b32 	%r<50>;
	.reg .b32 	%f<133>;
	.reg .b64 	%rd<28>;
	// demoted variable
	.shared .align 4 .b8 _ZZ20matrix_multiply_gpu4ILm1000ELm32EEvPfS0_S0_E3res[4096];
	ld.param.u64 	%rd13, [_Z20matrix_multiply_gpu4ILm1000ELm32EEvPfS0_S0__param_0];
	ld.param.u64 	%rd14, [_Z20matrix_multiply_gpu4ILm1000ELm32EEvPfS0_S0__param_1];
	ld.param.u64 	%rd11, [_Z20matrix_multiply_gpu4ILm1000ELm32EEvPfS0_S0__param_2];
	cvta.to.global.u64 	%rd15, %rd13;
	cvta.to.global.u64 	%rd16, %rd14;
	mov.u32 	%r6, %tid.x;
	cvt.u64.u32 	%rd17, %r6;
	mov.u32 	%r1, %ctaid.x;
	mul.wide.u32 	%rd1, %r1, 32;
	mov.u32 	%r7, %ctaid.y;
	shl.b32 	%r8, %r7, 5;
	shl.b32 	%r9, %r6, 2;
	mov.u32 	%r10, _ZZ20matrix_multiply_gpu4ILm1000ELm32EEvPfS0_S0_E3res;
	add.s32 	%r11, %r10, %r9;
	mov.b32 	%r12, 0;
	st.shared.u32 	[%r11], %r12;
	st.shared.u32 	[%r11+128], %r12;
	st.shared.u32 	[%r11+256], %r12;
	st.shared.u32 	[%r11+384], %r12;
	st.shared.u32 	[%r11+512], %r12;
	st.shared.u32 	[%r11+640], %r12;
	st.shared.u32 	[%r11+768], %r12;
	st.shared.u32 	[%r11+896], %r12;
	st.shared.u32 	[%r11+1024], %r12;
	st.shared.u32 	[%r11+1152], %r12;
	st.shared.u32 	[%r11+1280], %r12;
	st.shared.u32 	[%r11+1408], %r12;
	st.shared.u32 	[%r11+1536], %r12;
	st.shared.u32 	[%r11+1664], %r12;
	st.shared.u32 	[%r11+1792], %r12;
	st.shared.u32 	[%r11+1920], %r12;
	st.shared.u32 	[%r11+2048], %r12;
	st.shared.u32 	[%r11+2176], %r12;
	st.shared.u32 	[%r11+2304], %r12;
	st.shared.u32 	[%r11+2432], %r12;
	st.shared.u32 	[%r11+2560], %r12;
	st.shared.u32 	[%r11+2688], %r12;
	st.shared.u32 	[%r11+2816], %r12;
	st.shared.u32 	[%r11+2944], %r12;
	st.shared.u32 	[%r11+3072], %r12;
	st.shared.u32 	[%r11+3200], %r12;
	st.shared.u32 	[%r11+3328], %r12;
	st.shared.u32 	[%r11+3456], %r12;
	st.shared.u32 	[%r11+3584], %r12;
	st.shared.u32 	[%r11+3712], %r12;
	st.shared.u32 	[%r11+3840], %r12;
	st.shared.u32 	[%r11+3968], %r12;
	add.s64 	%rd2, %rd1, %rd17;
	add.s32 	%r2, %r8, %r6;
	mul.lo.s32 	%r13, %r2, 1000;
	cvt.u64.u32 	%rd3, %r13;
	mad.lo.s32 	%r3, %r6, 124, %r11;
	mul.wide.u32 	%rd18, %r13, 4;
	add.s64 	%rd4, %rd15, %rd18;
	mul.wide.u32 	%rd19, %r1, 128;
	mul.wide.u32 	%rd20, %r6, 4;
	add.s64 	%rd21, %rd19, %rd20;
	add.s64 	%rd26, %rd16, %rd21;
	mov.b64 	%rd27, 0;
$L__BB6_1:
	setp.gt.u64 	%p1, %rd2, 999;
	mov.b32 	%r49, 0;
	@%p1 bra 	$L__BB6_3;
	ld.global.u32 	%r49, [%rd26];
$L__BB6_3:
	setp.gt.u32 	%p2, %r2, 999;
	bar.sync 	0;
	mov.f32 	%f132, 0f00000000;
	@%p2 bra 	$L__BB6_5;
	add.s64 	%rd22, %rd4, %rd27;
	ld.global.f32 	%f132, [%rd22];
$L__BB6_5:
	bar.sync 	0;
	shfl.sync.idx.b32	%r15|%p3, %r49, 0, 31, -1;
	mov.b32 	%f4, %r15;
	ld.shared.f32 	%f5, [%r3];
	fma.rn.f32 	%f6, %f132, %f4, %f5;
	st.shared.f32 	[%r3], %f6;
	shfl.sync.idx.b32	%r16|%p4, %r49, 1, 31, -1;
	mov.b32 	%f7, %r16;
	ld.shared.f32 	%f8, [%r3+4];
	fma.rn.f32 	%f9, %f132, %f7, %f8;
	st.shared.f32 	[%r3+4], %f9;
	shfl.sync.idx.b32	%r17|%p5, %r49, 2, 31, -1;
	mov.b32 	%f10, %r17;
	ld.shared.f32 	%f11, [%r3+8];
	fma.rn.f32 	%f12, %f132, %f10, %f11;
	st.shared.f32 	[%r3+8], %f12;
	shfl.sync.idx.b32	%r18|%p6, %r49, 3, 31, -1;
	mov.b32 	%f13, %r18;
	ld.shared.f32 	%f14, [%r3+12];
	fma.rn.f32 	%f15, %f132, %f13, %f14;
	st.shared.f32 	[%r3+12], %f15;
	shfl.sync.idx.b32	%r19|%p7, %r49, 4, 31, -1;
	mov.b32 	%f16, %r19;
	ld.shared.f32 	%f17, [%r3+16];
	fma.rn.f32 	%f18, %f132, %f16, %f17;
	st.shared.f32 	[%r3+16], %f18;
	shfl.sync.idx.b32	%r20|%p8, %r49, 5, 31, -1;
	mov.b32 	%f19, %r20;
	ld.shared.f32 	%f20, [%r3+20];
	fma.rn.f32 	%f21, %f132, %f19, %f20;
	st.shared.f32 	[%r3+20], %f21;
	shfl.sync.idx.b32	%r21|%p9, %r49, 6, 31, -1;
	mov.b32 	%f22, %r21;
	ld.shared.f32 	%f23, [%r3+24];
	fma.rn.f32 	%f24, %f132, %f22, %f23;
	st.shared.f32 	[%r3+24], %f24;
	shfl.sync.idx.b32	%r22|%p10, %r49, 7, 31, -1;
	mov.b32 	%f25, %r22;
	ld.shared.f32 	%f26, [%r3+28];
	fma.rn.f32 	%f27, %f132, %f25, %f26;
	st.shared.f32 	[%r3+28], %f27;
	shfl.sync.idx.b32	%r23|%p11, %r49, 8, 31, -1;
	mov.b32 	%f28, %r23;
	ld.shared.f32 	%f29, [%r3+32];
	fma.rn.f32 	%f30, %f132, %f28, %f29;
	st.shared.f32 	[%r3+32], %f30;
	shfl.sync.idx.b32	%r24|%p12, %r49, 9, 31, -1;
	mov.b32 	%f31, %r24;
	ld.shared.f32 	%f32, [%r3+36];
	fma.rn.f32 	%f33, %f132, %f31, %f32;
	st.shared.f32 	[%r3+36], %f33;
	shfl.sync.idx.b32	%r25|%p13, %r49, 10, 31, -1;
	mov.b32 	%f34, %r25;
	ld.shared.f32 	%f35, [%r3+40];
	fma.rn.f32 	%f36, %f132, %f34, %f35;
	st.shared.f32 	[%r3+40], %f36;
	shfl.sync.idx.b32	%r26|%p14, %r49, 11, 31, -1;
	mov.b32 	%f37, %r26;
	ld.shared.f32 	%f38, [%r3+44];
	fma.rn.f32 	%f39, %f132, %f37, %f38;
	st.shared.f32 	[%r3+44], %f39;
	shfl.sync.idx.b32	%r27|%p15, %r49, 12, 31, -1;
	mov.b32 	%f40, %r27;
	ld.shared.f32 	%f41, [%r3+48];
	fma.rn.f32 	%f42, %f132, %f40, %f41;
	st.shared.f32 	[%r3+48], %f42;
	shfl.sync.idx.b32	%r28|%p16, %r49, 13, 31, -1;
	mov.b32 	%f43, %r28;
	ld.shared.f32 	%f44, [%r3+52];
	fma.rn.f32 	%f45, %f132, %f43, %f44;
	st.shared.f32 	[%r3+52], %f45;
	shfl.sync.idx.b32	%r29|%p17, %r49, 14, 31, -1;
	mov.b32 	%f46, %r29;
	ld.shared.f32 	%f47, [%r3+56];
	fma.rn.f32 	%f48, %f132, %f46, %f47;
	st.shared.f32 	[%r3+56], %f48;
	shfl.sync.idx.b32	%r30|%p18, %r49, 15, 31, -1;
	mov.b32 	%f49, %r30;
	ld.shared.f32 	%f50, [%r3+60];
	fma.rn.f32 	%f51, %f132, %f49, %f50;
	st.shared.f32 	[%r3+60], %f51;
	shfl.sync.idx.b32	%r31|%p19, %r49, 16, 31, -1;
	mov.b32 	%f52, %r31;
	ld.shared.f32 	%f53, [%r3+64];
	fma.rn.f32 	%f54, %f132, %f52, %f53;
	st.shared.f32 	[%r3+64], %f54;
	shfl.sync.idx.b32	%r32|%p20, %r49, 17, 31, -1;
	mov.b32 	%f55, %r32;
	ld.shared.f32 	%f56, [%r3+68];
	fma.rn.f32 	%f57, %f132, %f55, %f56;
	st.shared.f32 	[%r3+68], %f57;
	shfl.sync.idx.b32	%r33|%p21, %r49, 18, 31, -1;
	mov.b32 	%f58, %r33;
	ld.shared.f32 	%f59, [%r3+72];
	fma.rn.f32 	%f60, %f132, %f58, %f59;
	st.shared.f32 	[%r3+72], %f60;
	shfl.sync.idx.b32	%r34|%p22, %r49, 19, 31, -1;
	mov.b32 	%f61, %r34;
	ld.shared.f32 	%f62, [%r3+76];
	fma.rn.f32 	%f63, %f132, %f61, %f62;
	st.shared.f32 	[%r3+76], %f63;
	shfl.sync.idx.b32	%r35|%p23, %r49, 20, 31, -1;
	mov.b32 	%f64, %r35;
	ld.shared.f32 	%f65, [%r3+80];
	fma.rn.f32 	%f66, %f132, %f64, %f65;
	st.shared.f32 	[%r3+80], %f66;
	shfl.sync.idx.b32	%r36|%p24, %r49, 21, 31, -1;
	mov.b32 	%f67, %r36;
	ld.shared.f32 	%f68, [%r3+84];
	fma.rn.f32 	%f69, %f132, %f67, %f68;
	st.shared.f32 	[%r3+84], %f69;
	shfl.sync.idx.b32	%r37|%p25, %r49, 22, 31, -1;
	mov.b32 	%f70, %r37;
	ld.shared.f32 	%f71, [%r3+88];
	fma.rn.f32 	%f72, %f132, %f70, %f71;
	st.shared.f32 	[%r3+88], %f72;
	shfl.sync.idx.b32	%r38|%p26, %r49, 23, 31, -1;
	mov.b32 	%f73, %r38;
	ld.shared.f32 	%f74, [%r3+92];
	fma.rn.f32 	%f75, %f132, %f73, %f74;
	st.shared.f32 	[%r3+92], %f75;
	shfl.sync.idx.b32	%r39|%p27, %r49, 24, 31, -1;
	mov.b32 	%f76, %r39;
	ld.shared.f32 	%f77, [%r3+96];
	fma.rn.f32 	%f78, %f132, %f76, %f77;
	st.shared.f32 	[%r3+96], %f78;
	shfl.sync.idx.b32	%r40|%p28, %r49, 25, 31, -1;
	mov.b32 	%f79, %r40;
	ld.shared.f32 	%f80, [%r3+100];
	fma.rn.f32 	%f81, %f132, %f79, %f80;
	st.shared.f32 	[%r3+100], %f81;
	shfl.sync.idx.b32	%r41|%p29, %r49, 26, 31, -1;
	mov.b32 	%f82, %r41;
	ld.shared.f32 	%f83, [%r3+104];
	fma.rn.f32 	%f84, %f132, %f82, %f83;
	st.shared.f32 	[%r3+104], %f84;
	shfl.sync.idx.b32	%r42|%p30, %r49, 27, 31, -1;
	mov.b32 	%f85, %r42;
	ld.shared.f32 	%f86, [%r3+108];
	fma.rn.f32 	%f87, %f132, %f85, %f86;
	st.shared.f32 	[%r3+108], %f87;
	shfl.sync.idx.b32	%r43|%p31, %r49, 28, 31, -1;
	mov.b32 	%f88, %r43;
	ld.shared.f32 	%f89, [%r3+112];
	fma.rn.f32 	%f90, %f132, %f88, %f89;
	st.shared.f32 	[%r3+112], %f90;
	shfl.sync.idx.b32	%r44|%p32, %r49, 29, 31, -1;
	mov.b32 	%f91, %r44;
	ld.shared.f32 	%f92, [%r3+116];
	fma.rn.f32 	%f93, %f132, %f91, %f92;
	st.shared.f32 	[%r3+116], %f93;
	shfl.sync.idx.b32	%r45|%p33, %r49, 30, 31, -1;
	mov.b32 	%f94, %r45;
	ld.shared.f32 	%f95, [%r3+120];
	fma.rn.f32 	%f96, %f132, %f94, %f95;
	st.shared.f32 	[%r3+120], %f96;
	shfl.sync.idx.b32	%r46|%p34, %r49, 31, 31, -1;
	mov.b32 	%f97, %r46;
	ld.shared.f32 	%f98, [%r3+124];
	fma.rn.f32 	%f99, %f132, %f97, %f98;
	st.shared.f32 	[%r3+124], %f99;
	bar.sync 	0;
	add.s64 	%rd27, %rd27, 4;
	add.s64 	%rd26, %rd26, 4000;
	setp.ne.s64 	%p35, %rd27, 4000;
	@%p35 bra 	$L__BB6_1;
	setp.gt.u32 	%p36, %r2, 999;
	add.s64 	%rd23, %rd1, %rd3;
	setp.gt.u32 	%p37, %r1, 31;
	cvta.to.global.u64 	%rd24, %rd11;
	shl.b64 	%rd25, %rd23, 2;
	add.s64 	%rd10, %rd24, %rd25;
	or.pred  	%p38, %p36, %p37;
	@%p38 bra 	$L__BB6_8;
	ld.shared.f32 	%f100, [%r3];
	st.global.f32 	[%rd10], %f100;
	ld.shared.f32 	%f101, [%r3+4];
	st.global.f32 	[%rd10+4], %f101;
	ld.shared.f32 	%f102, [%r3+8];
	st.global.f32 	[%rd10+8], %f102;
	ld.shared.f32 	%f103, [%r3+12];
	st.global.f32 	[%rd10+12], %f103;
	ld.shared.f32 	%f104, [%r3+16];
	st.global.f32 	[%rd10+16], %f104;
	ld.shared.f32 	%f105, [%r3+20];
	st.global.f32 	[%rd10+20], %f105;
	ld.shared.f32 	%f106, [%r3+24];
	st.global.f32 	[%rd10+24], %f106;
	ld.shared.f32 	%f107, [%r3+28];
	st.global.f32 	[%rd10+28], %f107;
$L__BB6_8:
	setp.gt.u32 	%p39, %r2, 999;
	setp.gt.u32 	%p40, %r1, 30;
	or.pred  	%p41, %p39, %p40;
	@%p41 bra 	$L__BB6_10;
	ld.shared.f32 	%f108, [%r3+32];
	st.global.f32 	[%rd10+32], %f108;
	ld.shared.f32 	%f109, [%r3+36];
	st.global.f32 	[%rd10+36], %f109;
	ld.shared.f32 	%f110, [%r3+40];
	st.global.f32 	[%rd10+40], %f110;
	ld.shared.f32 	%f111, [%r3+44];
	st.global.f32 	[%rd10+44], %f111;
	ld.shared.f32 	%f112, [%r3+48];
	st.global.f32 	[%rd10+48], %f112;
	ld.shared.f32 	%f113, [%r3+52];
	st.global.f32 	[%rd10+52], %f113;
	ld.shared.f32 	%f114, [%r3+56];
	st.global.f32 	[%rd10+56], %f114;
	ld.shared.f32 	%f115, [%r3+60];
	st.global.f32 	[%rd10+60], %f115;
	ld.shared.f32 	%f116, [%r3+64];
	st.global.f32 	[%rd10+64], %f116;
	ld.shared.f32 	%f117, [%r3+68];
	st.global.f32 	[%rd10+68], %f117;
	ld.shared.f32 	%f118, [%r3+72];
	st.global.f32 	[%rd10+72], %f118;
	ld.shared.f32 	%f119, [%r3+76];
	st.global.f32 	[%rd10+76], %f119;
	ld.shared.f32 	%f120, [%r3+80];
	st.global.f32 	[%rd10+80], %f120;
	ld.shared.f32 	%f121, [%r3+84];
	st.global.f32 	[%rd10+84], %f121;
	ld.shared.f32 	%f122, [%r3+88];
	st.global.f32 	[%rd10+88], %f122;
	ld.shared.f32 	%f123, [%r3+92];
	st.global.f32 	[%rd10+92], %f123;
	ld.shared.f32 	%f124, [%r3+96];
	st.global.f32 	[%rd10+96], %f124;
	ld.shared.f32 	%f125, [%r3+100];
	st.global.f32 	[%rd10+100], %f125;
	ld.shared.f32 	%f126, [%r3+104];
	st.global.f32 	[%rd10+104], %f126;
	ld.shared.f32 	%f127, [%r3+108];
	st.global.f32 	[%rd10+108], %f127;
	ld.shared.f32 	%f128, [%r3+112];
	st.global.f32 	[%rd10+112], %f128;
	ld.shared.f32 	%f129, [%r3+116];
	st.global.f32 	[%rd10+116], %f129;
	ld.shared.f32 	%f130, [%r3+120];
	st.global.f32 	[%rd10+120], %f130;
	ld.shared.f32 	%f131, [%r3+124];
	st.global.f32 	[%rd10+124], %f131;
$L__BB6_10:
	bar.sync 	0;
	ret;

}
	// .globl	_Z20matrix_multiply_gpu5ILm1000ELm32EEvPfS0_S0_
.visible .entry _Z20matrix_multiply_gpu5ILm1000ELm32EEvPfS0_S0_(
	.param .u64 .ptr .align 1 _Z20matrix_multiply_gpu5ILm1000ELm32EEvPfS0_S0__param_0,
	.param .u64 .ptr .align 1 _Z20matrix_multiply_gpu5ILm1000ELm32EEvPfS0_S0__param_1,
	.param .u64 .ptr .align 1 _Z20matrix_multiply_gpu5ILm1000ELm32EEvPfS0_S0__param_2
)
.maxntid 32
{
	.reg .pred 	%p<42>;
	.reg .b32 	%r<45>;
	.reg .b32 	%f<134>;
	.reg .b64 	%rd<28>;

	ld.param.u64 	%rd13, [_Z20matrix_multiply_gpu5ILm1000ELm32EEvPfS0_S0__param_0];
	ld.param.u64 	%rd14, [_Z20matrix_multiply_gpu5ILm1000ELm32EEvPfS0_S0__param_1];
	ld.param.u64 	%rd11, [_Z20matrix_multiply_gpu5ILm1000ELm32EEvPfS0_S0__param_2];
	cvta.to.global.u64 	%rd15, %rd13;
	cvta.to.global.u64 	%rd16, %rd14;
	mov.u32 	%r5, %tid.x;
	cvt.u64.u32 	%rd17, %r5;
	mov.u32 	%r1, %ctaid.x;
	mul.wide.u32 	%rd1, %r1, 32;
	mov.u32 	%r6, %ctaid.y;
	shl.b32 	%r7, %r6, 5;
	or.b64  	%rd2, %rd1, %rd17;
	or.b32  	%r2, %r7, %r5;
	mul.lo.s32 	%r8, %r2, 1000;
	cvt.u64.u32 	%rd3, %r8;
	mul.wide.u32 	%rd18, %r8, 4;
	add.s64 	%rd4, %rd15, %rd18;
	mul.wide.u32 	%rd19, %r1, 128;
	mul.wide.u32 	%rd20, %r5, 4;
	or.b64  	%rd21, %rd19, %rd20;
	add.s64 	%rd26, %rd16, %rd21;
	mov.f32 	%f101, 0f00000000;
	mov.b64 	%rd27, 0;
	mov.f32 	%f102, %f101;
	mov.f32 	%f103, %f101;
	mov.f32 	%f104, %f101;
	mov.f32 	%f105, %f101;
	mov.f32 	%f106, %f101;
	mov.f32 	%f107, %f101;
	mov.f32 	%f108, %f101;
	mov.f32 	%f109, %f101;
	mov.f32 	%f110, %f101;
	mov.f32 	%f111, %f101;
	mov.f32 	%f112, %f101;
	mov.f32 	%f113, %f101;
	mov.f32 	%f114, %f101;
	mov.f32 	%f115, %f101;
	mov.f32 	%f116, %f101;
	mov.f32 	%f117, %f101;
	mov.f32 	%f118, %f101;
	mov.f32 	%f119, %f101;
	mov.f32 	%f120, %f101;
	mov.f32 	%f121, %f101;
	mov.f32 	%f122, %f101;
	mov.f32 	%f123, %f101;
	mov.f32 	%f124, %f101;
	mov.f32 	%f125, %f101;
	mov.f32 	%f126, %f101;
	mov.f32 	%f127, %f101;
	mov.f32 	%f128, %f101;
	mov.f32 	%f129, %f101;
	mov.f32 	%f130, %f101;
	mov.f32 	%f131, %f101;
	mov.f32 	%f132, %f101;
$L__BB7_1:
	setp.gt.u64 	%p1, %rd2, 999;
	mov.b32 	%r44, 0;
	@%p1 bra 	$L__BB7_3;
	ld.global.u32 	%r44, [%rd26];
$L__BB7_3:
	setp.gt.u32 	%p2, %r2, 999;
	bar.sync 	0;
	mov.f32 	%f133, 0f00000000;
	@%p2 bra 	$L__BB7_5;
	add.s64 	%rd22, %rd4, %rd27;
	ld.global.f32 	%f133, [%rd22];
$L__BB7_5:
	bar.sync 	0;
	shfl.sync.idx.b32	%r10|%p3, %r44, 0, 31, -1;
	mov.b32 	%f69, %r10;
	fma.rn.f32 	%f132, %f133, %f69, %f132;
	shfl.sync.idx.b32	%r11|%p4, %r44, 1, 31, -1;
	mov.b32 	%f70, %r11;
	fma.rn.f32 	%f131, %f133, %f70, %f131;
	shfl.sync.idx.b32	%r12|%p5, %r44, 2, 31, -1;
	mov.b32 	%f71, %r12;
	fma.rn.f32 	%f130, %f133, %f71, %f130;
	shfl.sync.idx.b32	%r13|%p6, %r44, 3, 31, -1;
	mov.b32 	%f72, %r13;
	fma.rn.f32 	%f129, %f133, %f72, %f129;
	shfl.sync.idx.b32	%r14|%p7, %r44, 4, 31, -1;
	mov.b32 	%f73, %r14;
	fma.rn.f32 	%f128, %f133, %f73, %f128;
	shfl.sync.idx.b32	%r15|%p8, %r44, 5, 31, -1;
	mov.b32 	%f74, %r15;
	fma.rn.f32 	%f127, %f133, %f74, %f127;
	shfl.sync.idx.b32	%r16|%p9, %r44, 6, 31, -1;
	mov.b32 	%f75, %r16;
	fma.rn.f32 	%f126, %f133, %f75, %f126;
	shfl.sync.idx.b32	%r17|%p10, %r44, 7, 31, -1;
	mov.b32 	%f76, %r17;
	fma.rn.f32 	%f125, %f133, %f76, %f125;
	shfl.sync.idx.b32	%r18|%p11, %r44, 8, 31, -1;
	mov.b32 	%f77, %r18;
	fma.rn.f32 	%f124, %f133, %f77, %f124;
	shfl.sync.idx.b32	%r19|%p12, %r44, 9, 31, -1;
	mov.b32 	%f78, %r19;
	fma.rn.f32 	%f123, %f133, %f78, %f123;
	shfl.sync.idx.b32	%r20|%p13, %r44, 10, 31, -1;
	mov.b32 	%f79, %r20;
	fma.rn.f32 	%f122, %f133, %f79, %f122;
	shfl.sync.idx.b32	%r21|%p14, %r44, 11, 31, -1;
	mov.b32 	%f80, %r21;
	fma.rn.f32 	%f121, %f133, %f80, %f121;
	shfl.sync.idx.b32	%r22|%p15, %r44, 12, 31, -1;
	mov.b32 	%f81, %r22;
	fma.rn.f32 	%f120, %f133, %f81, %f120;
	shfl.sync.idx.b32	%r23|%p16, %r44, 13, 31, -1;
	mov.b32 	%f82, %r23;
	fma.rn.f32 	%f119, %f133, %f82, %f119;
	shfl.sync.idx.b32	%r24|%p17, %r44, 14, 31, -1;
	mov.b32 	%f83, %r24;
	fma.rn.f32 	%f118, %f133, %f83, %f118;
	shfl.sync.idx.b32	%r25|%p18, %r44, 15, 31, -1;
	mov.b32 	%f84, %r25;
	fma.rn.f32 	%f117, %f133, %f84, %f117;
	shfl.sync.idx.b32	%r26|%p19, %r44, 16, 31, -1;
	mov.b32 	%f85, %r26;
	fma.rn.f32 	%f116, %f133, %f85, %f116;
	shfl.sync.idx.b32	%r27|%p20, %r44, 17, 31, -1;
	mov.b32 	%f86, %r27;
	fma.rn.f32 	%f115, %f133, %f86, %f115;
	shfl.sync.idx.b32	%r28|%p21, %r44, 18, 31, -1;
	mov.b32 	%f87, %r28;
	fma.rn.f32 	%f114, %f133, %f87, %f114;
	shfl.sync.idx.b32	%r29|%p22, %r44, 19, 31, -1;
	mov.b32 	%f88, %r29;
	fma.rn.f32 	%f113, %f133, %f88, %f113;
	shfl.sync.idx.b32	%r30|%p23, %r44, 20, 31, -1;
	mov.b32 	%f89, %r30;
	fma.rn.f32 	%f112, %f133, %f89, %f112;
	shfl.sync.idx.b32	%r31|%p24, %r44, 21, 31, -1;
	mov.b32 	%f90, %r31;
	fma.rn.f32 	%f111, %f133, %f90, %f111;
	shfl.sync.idx.b32	%r32|%p25, %r44, 22, 31, -1;
	mov.b32 	%f91, %r32;
	fma.rn.f32 	%f110, %f133, %f91, %f110;
	shfl.sync.idx.b32	%r33|%p26, %r44, 23, 31, -1;
	mov.b32 	%f92, %r33;
	fma.rn.f32 	%f109, %f133, %f92, %f109;
	shfl.sync.idx.b32	%r34|%p27, %r44, 24, 31, -1;
	mov.b32 	%f93, %r34;
	fma.rn.f32 	%f108, %f133, %f93, %f108;
	shfl.sync.idx.b32	%r35|%p28, %r44, 25, 31, -1;
	mov.b32 	%f94, %r35;
	fma.rn.f32 	%f107, %f133, %f94, %f107;
	shfl.sync.idx.b32	%r36|%p29, %r44, 26, 31, -1;
	mov.b32 	%f95, %r36;
	fma.rn.f32 	%f106, %f133, %f95, %f106;
	shfl.sync.idx.b32	%r37|%p30, %r44, 27, 31, -1;
	mov.b32 	%f96, %r37;
	fma.rn.f32 	%f105, %f133, %f96, %f105;
	shfl.sync.idx.b32	%r38|%p31, %r44, 28, 31, -1;
	mov.b32 	%f97, %r38;
	fma.rn.f32 	%f104, %f133, %f97, %f104;
	shfl.sync.idx.b32	%r39|%p32, %r44, 29, 31, -1;
	mov.b32 	%f98, %r39;
	fma.rn.f32 	%f103, %f133, %f98, %f103;
	shfl.sync.idx.b32	%r40|%p33, %r44, 30, 31, -1;
	mov.b32 	%f99, %r40;
	fma.rn.f32 	%f102, %f133, %f99, %f102;
	shfl.sync.idx.b32	%r41|%p34, %r44, 31, 31, -1;
	mov.b32 	%f100, %r41;
	fma.rn.f32 	%f101, %f133, %f100, %f101;
	add.s64 	%rd27, %rd27, 4;
	add.s64 	%rd26, %rd26, 4000;
	setp.ne.s64 	%p35, %rd27, 4000;
	@%p35 bra 	$L__BB7_1;
	setp.gt.u32 	%p36, %r2, 999;
	add.s64 	%rd23, %rd1, %rd3;
	setp.gt.u32 	%p37, %r1, 31;
	cvta.to.global.u64 	%rd24, %rd11;
	shl.b64 	%rd25, %rd23, 2;
	add.s64 	%rd10, %rd24, %rd25;
	or.pred  	%p38, %p36, %p37;
	@%p38 bra 	$L__BB7_8;
	st.global.f32 	[%rd10], %f132;
	st.global.f32 	[%rd10+4], %f131;
	st.global.f32 	[%rd10+8], %f130;
	st.global.f32 	[%rd10+12], %f129;
	st.global.f32 	[%rd10+16], %f128;
	st.global.f32 	[%rd10+20], %f127;
	st.global.f32 	[%rd10+24], %f126;
	st.global.f32 	[%rd10+28], %f125;
$L__BB7_8:
	setp.gt.u32 	%p39, %r2, 999;
	setp.gt.u32 	%p40, %r1, 30;
	or.pred  	%p41, %p39, %p40;
	@%p41 bra 	$L__BB7_10;
	st.global.f32 	[%rd10+32], %f124;
	st.global.f32 	[%rd10+36], %f123;
	st.global.f32 	[%rd10+40], %f122;
	st.global.f32 	[%rd10+44], %f121;
	st.global.f32 	[%rd10+48], %f120;
	st.global.f32 	[%rd10+52], %f119;
	st.global.f32 	[%rd10+56], %f118;
	st.global.f32 	[%rd10+60], %f117;
	st.global.f32 	[%rd10+64], %f116;
	st.global.f32 	[%rd10+68], %f115;
	st.global.f32 	[%rd10+72], %f114;
	st.global.f32 	[%rd10+76], %f113;
	st.global.f32 	[%rd10+80], %f112;
	st.global.f32 	[%rd10+84], %f111;
	st.global.f32 	[%rd10+88], %f110;
	st.global.f32 	[%rd10+92], %f109;
	st.global.f32 	[%rd10+96], %f108;
	st.global.f32 	[%rd10+100], %f107;
	st.global.f32 	[%rd10+104], %f106;
	st.global.f32 	[%rd10+108], %f105;
	st.global.f32 	[%rd10+112], %f104;
	st.global.f32 	[%rd10+116], %f103;
	st.global.f32 	[%rd10+120], %f102;
	st.global.f32 	[%rd10+124], %f101;
$L__BB7_10:
	bar.sync 	0;
	ret;

}


// ===== COMPILED SASS (sm_100) =====

	.target	sm_100

	.elftype	@"ET_EXEC"


//--------------------- .note.nv.tkinfo           --------------------------
	.section	.note.nv.tkinfo,"",@"SHT_NOTE"
	.sectionflags	@"SHF_NOTE_NV_TKINFO"
	.tkinfo
        /*0018*/ 	.word	0x00000002
        /*0030*/ 	.string	""
        /*0030*/ 	.string	"ptxas"
        /*0030*/ 	.string	"Cuda compilation tools, release 13.0, V13.0.88"
        /*0030*/ 	.string	"Build cuda_13.0.r13.0/compiler.36424714_0"
        /*0030*/ 	.string	"-arch sm_100 -m 64 "



//--------------------- .note.nv.cuinfo           --------------------------
	.section	.note.nv.cuinfo,"",@"SHT_NOTE"
	.sectionflags	@"SHF_NOTE_NV_CUINFO"
        /*0018*/ 	.short	0x0002
        /*001a*/ 	.short	0x0064
        /*001c*/ 	.short	0x0082
	.zero		2


//--------------------- .nv.info                  --------------------------
	.section	.nv.info,"",@"SHT_CUDA_INFO"
	.align	4


	//----- nvinfo : EIATTR_REGCOUNT
	.align		4
        /*0000*/ 	.byte	0x04, 0x2f
        /*0002*/ 	.short	(.L_1 - .L_0)
	.align		4
.L_0:
        /*0004*/ 	.word	index@(_Z20matrix_multiply_gpu1ILm1000EEvPfS0_S0_)
        /*0008*/ 	.word	0x00000020


	//----- nvinfo : EIATTR_FRAME_SIZE
	.align		4
.L_1:
        /*000c*/ 	.byte	0x04, 0x11
        /*000e*/ 	.short	(.L_3 - .L_2)
	.align		4
.L_2:
        /*0010*/ 	.word	index@(_Z20matrix_multiply_gpu1ILm1000EEvPfS0_S0_)
        /*0014*/ 	.word	0x00000000


	//----- nvinfo : EIATTR_REGCOUNT
	.align		4
.L_3:
        /*0018*/ 	.byte	0x04, 0x2f
        /*001a*/ 	.short	(.L_5 - .L_4)
	.align		4
.L_4:
        /*001c*/ 	.word	index@(_Z21matrix_multiply_gpu23ILm1000ELm32ELb0EEvPfS0_S0_)
        /*0020*/ 	.word	0x0000001e


	//----- nvinfo : EIATTR_FRAME_SIZE
	.align		4
.L_5:
        /*0024*/ 	.byte	0x04, 0x11
        /*0026*/ 	.short	(.L_7 - .L_6)
	.align		4
.L_6:
        /*0028*/ 	.word	index@(_Z21matrix_multiply_gpu23ILm1000ELm32ELb0EEvPfS0_S0_)
        /*002c*/ 	.word	0x00000000


	//----- nvinfo : EIATTR_REGCOUNT
	.align		4
.L_7:
        /*0030*/ 	.byte	0x04, 0x2f
        /*0032*/ 	.short	(.L_9 - .L_8)
	.align		4
.L_8:
        /*0034*/ 	.word	index@(_Z21matrix_multiply_gpu23ILm1000ELm64ELb0EEvPfS0_S0_)
        /*0038*/ 	.word	0x00000017


	//----- nvinfo : EIATTR_FRAME_SIZE
	.align		4
.L_9:
        /*003c*/ 	.byte	0x04, 0x11
        /*003e*/ 	.short	(.L_11 - .L_10)
	.align		4
.L_10:
        /*0040*/ 	.word	index@(_Z21matrix_multiply_gpu23ILm1000ELm64ELb0EEvPfS0_S0_)
        /*0044*/ 	.word	0x00000000


	//----- nvinfo : EIATTR_REGCOUNT
	.align		4
.L_11:
        /*0048*/ 	.byte	0x04, 0x2f
        /*004a*/ 	.short	(.L_13 - .L_12)
	.align		4
.L_12:
        /*004c*/ 	.word	index@(_Z21matrix_multiply_gpu23ILm1000ELm96ELb0EEvPfS0_S0_)
        /*0050*/ 	.word	0x0000001a


	//----- nvinfo : EIATTR_FRAME_SIZE
	.align		4
.L_13:
        /*0054*/ 	.byte	0x04, 0x11
        /*0056*/ 	.short	(.L_15 - .L_14)
	.align		4
.L_14:
        /*0058*/ 	.word	index@(_Z21matrix_multiply_gpu23ILm1000ELm96ELb0EEvPfS0_S0_)
        /*005c*/ 	.word	0x00000000


	//----- nvinfo : EIATTR_REGCOUNT
	.align		4
.L_15:
        /*0060*/ 	.byte	0x04, 0x2f
        /*0062*/ 	.short	(.L_17 - .L_16)
	.align		4
.L_16:
        /*0064*/ 	.word	index@(_Z21matrix_multiply_gpu23ILm1000ELm32ELb1EEvPfS0_S0_)
        /*0068*/ 	.word	0x00000020


	//----- nvinfo : EIATTR_FRAME_SIZE
	.align		4
.L_17:
        /*006c*/ 	.byte	0x04, 0x11
        /*006e*/ 	.short	(.L_19 - .L_18)
	.align		4
.L_18:
        /*0070*/ 	.word	index@(_Z21matrix_multiply_gpu23ILm1000ELm32ELb1EEvPfS0_S0_)
        /*0074*/ 	.word	0x00000000


	//----- nvinfo : EIATTR_REGCOUNT
	.align		4
.L_19:
        /*0078*/ 	.byte	0x04, 0x2f
        /*007a*/ 	.short	(.L_21 - .L_20)
	.align		4
.L_20:
        /*007c*/ 	.word	index@(_Z21matrix_multiply_gpu23ILm1000ELm64ELb1EEvPfS0_S0_)
        /*0080*/ 	.word	0x0000001a


	//----- nvinfo : EIATTR_FRAME_SIZE
	.align		4
.L_21:
        /*0084*/ 	.byte	0x04, 0x11
        /*0086*/ 	.short	(.L_23 - .L_22)
	.align		4
.L_22:
        /*0088*/ 	.word	index@(_Z21matrix_multiply_gpu23ILm1000ELm64ELb1EEvPfS0_S0_)
        /*008c*/ 	.word	0x00000000


	//----- nvinfo : EIATTR_REGCOUNT
	.align		4
.L_23:
        /*0090*/ 	.byte	0x04, 0x2f
        /*0092*/ 	.short	(.L_25 - .L_24)
	.align		4
.L_24:
        /*0094*/ 	.word	index@(_Z20matrix_multiply_gpu4ILm1000ELm32EEvPfS0_S0_)
        /*0098*/ 	.word	0x00000020


	//----- nvinfo : EIATTR_FRAME_SIZE
	.align		4
.L_25:
        /*009c*/ 	.byte	0x04, 0x11
        /*009e*/ 	.short	(.L_27 - .L_26)
	.align		4
.L_26:
        /*00a0*/ 	.word	index@(_Z20matrix_multiply_gpu4ILm1000ELm32EEvPfS0_S0_)
        /*00a4*/ 	.word	0x00000000


	//----- nvinfo : EIATTR_REGCOUNT
	.align		4
.L_27:
        /*00a8*/ 	.byte	0x04, 0x2f
        /*00aa*/ 	.short	(.L_29 - .L_28)
	.align		4
.L_28:
        /*00ac*/ 	.word	index@(_Z20matrix_multiply_gpu5ILm1000ELm32EEvPfS0_S0_)
        /*00b0*/ 	.word	0x00000040


	//----- nvinfo : EIATTR_FRAME_SIZE
	.align		4
.L_29:
        /*00b4*/ 	.byte	0x04, 0x11
        /*00b6*/ 	.short	(.L_31 - .L_30)
	.align		4
.L_30:
        /*00b8*/ 	.word	index@(_Z20matrix_multiply_gpu5ILm1000ELm32EEvPfS0_S0_)
        /*00bc*/ 	.word	0x00000000


	//----- nvinfo : EIATTR_MIN_STACK_SIZE
	.align		4
.L_31:
        /*00c0*/ 	.byte	0x04, 0x12
        /*00c2*/ 	.short	(.L_33 - .L_32)
	.align		4
.L_32:
        /*00c4*/ 	.word	index@(_Z20matrix_multiply_gpu5ILm1000ELm32EEvPfS0_S0_)
        /*00c8*/ 	.word	0x00000000


	//----- nvinfo : EIATTR_MIN_STACK_SIZE
	.align		4
.L_33:
        /*00cc*/ 	.byte	0x04, 0x12
        /*00ce*/ 	.short	(.L_35 - .L_34)
	.align		4
.L_34:
        /*00d0*/ 	.word	index@(_Z20matrix_multiply_gpu4ILm1000ELm32EEvPfS0_S0_)
        /*00d4*/ 	.word	0x00000000


	//----- nvinfo : EIATTR_MIN_STACK_SIZE
	.align		4
.L_35:
        /*00d8*/ 	.byte	0x04, 0x12
        /*00da*/ 	.short	(.L_37 - .L_36)
	.align		4
.L_36:
        /*00dc*/ 	.word	index@(_Z21matrix_multiply_gpu23ILm1000ELm64ELb1EEvPfS0_S0_)
        /*00e0*/ 	.word	0x00000000


	//----- nvinfo : EIATTR_MIN_STACK_SIZE
	.align		4
.L_37:
        /*00e4*/ 	.byte	0x04, 0x12
        /*00e6*/ 	.short	(.L_39 - .L_38)
	.align		4
.L_38:
        /*00e8*/ 	.word	index@(_Z21matrix_multiply_gpu23ILm1000ELm32ELb1EEvPfS0_S0_)
        /*00ec*/ 	.word	0x00000000


	//----- nvinfo : EIATTR_MIN_STACK_SIZE
	.align		4
.L_39:
        /*00f0*/ 	.byte	0x04, 0x12
        /*00f2*/ 	.short	(.L_41 - .L_40)
	.align		4
.L_40:
        /*00f4*/ 	.word	index@(_Z21matrix_multiply_gpu23ILm1000ELm96ELb0EEvPfS0_S0_)
        /*00f8*/ 	.word	0x00000000


	//----- nvinfo : EIATTR_MIN_STACK_SIZE
	.align		4
.L_41:
        /*00fc*/ 	.byte	0x04, 0x12
        /*00fe*/ 	.short	(.L_43 - .L_42)
	.align		4
.L_42:
        /*0100*/ 	.word	index@(_Z21matrix_multiply_gpu23ILm1000ELm64ELb0EEvPfS0_S0_)
        /*0104*/ 	.word	0x00000000


	//----- nvinfo : EIATTR_MIN_STACK_SIZE
	.align		4
.L_43:
        /*0108*/ 	.byte	0x04, 0x12
        /*010a*/ 	.short	(.L_45 - .L_44)
	.align		4
.L_44:
        /*010c*/ 	.word	index@(_Z21matrix_multiply_gpu23ILm1000ELm32ELb0EEvPfS0_S0_)
        /*0110*/ 	.word	0x00000000


	//----- nvinfo : EIATTR_MIN_STACK_SIZE
	.align		4
.L_45:
        /*0114*/ 	.byte	0x04, 0x12
        /*0116*/ 	.short	(.L_47 - .L_46)
	.align		4
.L_46:
        /*0118*/ 	.word	index@(_Z20matrix_multiply_gpu1ILm1000EEvPfS0_S0_)
        /*011c*/ 	.word	0x00000000
.L_47:


//--------------------- .nv.compat                --------------------------
	.section	.nv.compat,"",@"SHT_CUDA_COMPAT_INFO"
	.align	4
        /*0000*/ 	.byte	0x02, 0x09, 0x00, 0x00, 0x02, 0x02, 0x01, 0x00, 0x02, 0x05, 0x05, 0x00, 0x03, 0x07, 0x01, 0x01
        /*0010*/ 	.byte	0x02, 0x03, 0x00, 0x00, 0x02, 0x06, 0x01, 0x00, 0x04, 0x0b, 0x08, 0x00, 0x09, 0x00, 0x00, 0x00
        /*0020*/ 	.byte	0x00, 0x00, 0x00, 0x00


//--------------------- .nv.info._Z20matrix_multiply_gpu5ILm1000ELm32EEvPfS0_S0_ --------------------------
	.section	.nv.info._Z20matrix_multiply_gpu5ILm1000ELm32EEvPfS0_S0_,"",@"SHT_CUDA_INFO"
	.sectionflags	@""
	.align	4


	//----- nvinfo : EIATTR_CUDA_API_VERSION
	.align		4
        /*0000*/ 	.byte	0x04, 0x37
        /*0002*/ 	.short	(.L_49 - .L_48)
.L_48:
        /*0004*/ 	.word	0x00000082


	//----- nvinfo : EIATTR_KPARAM_INFO
	.align		4
.L_49:
        /*0008*/ 	.byte	0x04, 0x17
        /*000a*/ 	.short	(.L_51 - .L_50)
.L_50:
        /*000c*/ 	.word	0x00000000
        /*0010*/ 	.short	0x0002
        /*0012*/ 	.short	0x0010
        /*0014*/ 	.byte	0x00, 0xf5, 0x21, 0x00


	//----- nvinfo : EIATTR_KPARAM_INFO
	.align		4
.L_51:
        /*0018*/ 	.byte	0x04, 0x17
        /*001a*/ 	.short	(.L_53 - .L_52)
.L_52:
        /*001c*/ 	.word	0x00000000
        /*0020*/ 	.short	0x0001
        /*0022*/ 	.short	0x0008
        /*0024*/ 	.byte	0x00, 0xf5, 0x21, 0x00


	//----- nvinfo : EIATTR_KPARAM_INFO
	.align		4
.L_53:
        /*0028*/ 	.byte	0x04, 0x17
        /*002a*/ 	.short	(.L_55 - .L_54)
.L_54:
        /*002c*/ 	.word	0x00000000
        /*0030*/ 	.short	0x0000
        /*0032*/ 	.short	0x0000
        /*0034*/ 	.byte	0x00, 0xf5, 0x21, 0x00


	//----- nvinfo : EIATTR_SPARSE_MMA_MASK
	.align		4
.L_55:
        /*0038*/ 	.byte	0x03, 0x50
        /*003a*/ 	.short	0x0000


	//----- nvinfo : EIATTR_MAXREG_COUNT
	.align		4
        /*003c*/ 	.byte	0x03, 0x1b
        /*003e*/ 	.short	0x00ff


	//----- nvinfo : EIATTR_NUM_BARRIERS
	.align		4
        /*0040*/ 	.byte	0x02, 0x4c
        /*0042*/ 	.byte	0x01
	.zero		1


	//----- nvinfo : EIATTR_MERCURY_ISA_VERSION
	.align		4
        /*0044*/ 	.byte	0x03, 0x5f
        /*0046*/ 	.short	0x0101


	//----- nvinfo : EIATTR_COOP_GROUP_MASK_REGIDS
	.align		4
        /*0048*/ 	.byte	0x04, 0x29
        /*004a*/ 	.short	(.L_57 - .L_56)


	//   ....[0]....
.L_56:
        /*004c*/ 	.word	0xffffffff


	//   ....[1]....
        /*0050*/ 	.word	0xffffffff


	//   ....[2]....
        /*0054*/ 	.word	0xffffffff


	//   ....[3]....
        /*0058*/ 	.word	0xffffffff


	//   ....[4]....
        /*005c*/ 	.word	0xffffffff


	//   ....[5]....
        /*0060*/ 	.word	0xffffffff


	//   ....[6]....
        /*0064*/ 	.word	0xffffffff


	//   ....[7]....
        /*0068*/ 	.word	0xffffffff


	//   ....[8]....
        /*006c*/ 	.word	0xffffffff


	//   ....[9]....
        /*0070*/ 	.word	0xffffffff


	//   ....[10]....
        /*0074*/ 	.word	0xffffffff


	//   ....[11]....
        /*0078*/ 	.word	0xffffffff


	//   ....[12]....
        /*007c*/ 	.word	0xffffffff


	//   ....[13]....
        /*0080*/ 	.word	0xffffffff


	//   ....[14]....
        /*0084*/ 	.word	0xffffffff


	//   ....[15]....
        /*0088*/ 	.word	0xffffffff


	//   ....[16]....
        /*008c*/ 	.word	0xffffffff


	//   ....[17]....
        /*0090*/ 	.word	0xffffffff


	//   ....[18]....
        /*0094*/ 	.word	0xffffffff


	//   ....[19]....
        /*0098*/ 	.word	0xffffffff


	//   ....[20]....
        /*009c*/ 	.word	0xffffffff


	//   ....[21]....
        /*00a0*/ 	.word	0xffffffff


	//   ....[22]....
        /*00a4*/ 	.word	0xffffffff


	//   ....[23]....
        /*00a8*/ 	.word	0xffffffff


	//   ....[24]....
        /*00ac*/ 	.word	0xffffffff


	//   ....[25]....
        /*00b0*/ 	.word	0xffffffff


	//   ....[26]....
        /*00b4*/ 	.word	0xffffffff


	//   ....[27]....
        /*00b8*/ 	.word	0xffffffff


	//   ....[28]....
        /*00bc*/ 	.word	0xffffffff


	//   ....[29]....
        /*00c0*/ 	.word	0xffffffff


	//   ....[30]....
        /*00c4*/ 	.word	0xffffffff


	//   ....[31]....
        /*00c8*/ 	.word	0xffffffff


	//----- nvinfo : EIATTR_COOP_GROUP_INSTR_OFFSETS
	.align		4
.L_57:
        /*00cc*/ 	.byte	0x04, 0x28
        /*00ce*/ 	.short	(.L_59 - .L_58)


	//   ....[0]....
.L_58:
        /*00d0*/ 	.word	0x00000400


	//   ....[1]....
        /*00d4*/ 	.word	0x00000410


	//   ....[2]....
        /*00d8*/ 	.word	0x00000420


	//   ....[3]....
        /*00dc*/ 	.word	0x00000430


	//   ....[4]....
        /*00e0*/ 	.word	0x00000440


	//   ....[5]....
        /*00e4*/ 	.word	0x00000450


	//   ....[6]....
        /*00e8*/ 	.word	0x00000460


	//   ....[7]....
        /*00ec*/ 	.word	0x00000470


	//   ....[8]....
        /*00f0*/ 	.word	0x00000480


	//   ....[9]....
        /*00f4*/ 	.word	0x00000490


	//   ....[10]....
        /*00f8*/ 	.word	0x000004d0


	//   ....[11]....
        /*00fc*/ 	.word	0x00000500


	//   ....[12]....
        /*0100*/ 	.word	0x00000520


	//   ....[13]....
        /*0104*/ 	.word	0x00000540


	//   ....[14]....
        /*0108*/ 	.word	0x00000560


	//   ....[15]....
        /*010c*/ 	.word	0x00000580


	//   ....[16]....
        /*0110*/ 	.word	0x000005b0


	//   ....[17]....
        /*0114*/ 	.word	0x000005d0


	//   ....[18]....
        /*0118*/ 	.word	0x000005f0


	//   ....[19]....
        /*011c*/ 	.word	0x00000610


	//   ....[20]....
        /*0120*/ 	.word	0x00000630


	//   ....[21]....
        /*0124*/ 	.word	0x00000650


	//   ....[22]....
        /*0128*/ 	.word	0x00000660


	//   ....[23]....
        /*012c*/ 	.word	0x00000680


	//   ....[24]....
        /*0130*/ 	.word	0x000006a0


	//   ....[25]....
        /*0134*/ 	.word	0x000006c0


	//   ....[26]....
        /*0138*/ 	.word	0x000006e0


	//   ....[27]....
        /*013c*/ 	.word	0x00000700


	//   ....[28]....
        /*0140*/ 	.word	0x00000720


	//   ....[29]....
        /*0144*/ 	.word	0x00000740


	//   ....[30]....
        /*0148*/ 	.word	0x00000760


	//   ....[31]....
        /*014c*/ 	.word	0x00000780


	//----- nvinfo : EIATTR_VRC_CTA_INIT_COUNT
	.align		4
.L_59:
        /*0150*/ 	.byte	0x02, 0x4a
	.zero		1
	.zero		1


	//----- nvinfo : EIATTR_EXIT_INSTR_OFFSETS
	.align		4
        /*0154*/ 	.byte	0x04, 0x1c
        /*0156*/ 	.short	(.L_61 - .L_60)


	//   ....[0]....
.L_60:
        /*0158*/ 	.word	0x00000ae0


	//----- nvinfo : EIATTR_MAX_THREADS
	.align		4
.L_61:
        /*015c*/ 	.byte	0x04, 0x05
        /*015e*/ 	.short	(.L_63 - .L_62)
.L_62:
        /*0160*/ 	.word	0x00000020
        /*0164*/ 	.word	0x00000001
        /*0168*/ 	.word	0x00000001


	//----- nvinfo : EIATTR_CRS_STACK_SIZE
	.align		4
.L_63:
        /*016c*/ 	.byte	0x04, 0x1e
        /*016e*/ 	.short	(.L_65 - .L_64)
.L_64:
        /*0170*/ 	.word	0x00000000


	//----- nvinfo : EIATTR_CBANK_PARAM_SIZE
	.align		4
.L_65:
        /*0174*/ 	.byte	0x03, 0x19
        /*0176*/ 	.short	0x0018


	//----- nvinfo : EIATTR_PARAM_CBANK
	.align		4
        /*0178*/ 	.byte	0x04, 0x0a
        /*017a*/ 	.short	(.L_67 - .L_66)
	.align		4
.L_66:
        /*017c*/ 	.word	index@(.nv.constant0._Z20matrix_multiply_gpu5ILm1000ELm32EEvPfS0_S0_)
        /*0180*/ 	.short	0x0380
        /*0182*/ 	.short	0x0018


	//----- nvinfo : EIATTR_SW_WAR
	.align		4
.L_67:
        /*0184*/ 	.byte	0x04, 0x36
        /*0186*/ 	.short	(.L_69 - .L_68)
.L_68:
        /*0188*/ 	.word	0x00000008
.L_69:


//--------------------- .nv.info._Z20matrix_multiply_gpu4ILm1000ELm32EEvPfS0_S0_ --------------------------
	.section	.nv.info._Z20matrix_multiply_gpu4ILm1000ELm32EEvPfS0_S0_,"",@"SHT_CUDA_INFO"
	.sectionflags	@""
	.align	4


	//----- nvinfo : EIATTR_CUDA_API_VERSION
	.align		4
        /*0000*/ 	.byte	0x04, 0x37
        /*0002*/ 	.short	(.L_71 - .L_70)
.L_70:
        /*0004*/ 	.word	0x00000082


	//----- nvinfo : EIATTR_KPARAM_INFO
	.align		4
.L_71:
        /*0008*/ 	.byte	0x04, 0x17
        /*000a*/ 	.short	(.L_73 - .L_72)
.L_72:
        /*000c*/ 	.word	0x00000000
        /*0010*/ 	.short	0x0002
        /*0012*/ 	.short	0x0010
        /*0014*/ 	.byte	0x00, 0xf5, 0x21, 0x00


	//----- nvinfo : EIATTR_KPARAM_INFO
	.align		4
.L_73:
        /*0018*/ 	.byte	0x04, 0x17
        /*001a*/ 	.short	(.L_75 - .L_74)
.L_74:
        /*001c*/ 	.word	0x00000000
        /*0020*/ 	.short	0x0001
        /*0022*/ 	.short	0x0008
        /*0024*/ 	.byte	0x00, 0xf5, 0x21, 0x00


	//----- nvinfo : EIATTR_KPARAM_INFO
	.align		4
.L_75:
        /*0028*/ 	.byte	0x04, 0x17
        /*002a*/ 	.short	(.L_77 - .L_76)
.L_76:
        /*002c*/ 	.word	0x00000000
        /*0030*/ 	.short	0x0000
        /*0032*/ 	.short	0x0000
        /*0034*/ 	.byte	0x00, 0xf5, 0x21, 0x00


	//----- nvinfo : EIATTR_SPARSE_MMA_MASK
	.align		4
.L_77:
        /*0038*/ 	.byte	0x03, 0x50
        /*003a*/ 	.short	0x0000


	//----- nvinfo : EIATTR_MAXREG_COUNT
	.align		4
        /*003c*/ 	.byte	0x03, 0x1b
        /*003e*/ 	.short	0x00ff


	//----- nvinfo : EIATTR_NUM_BARRIERS
	.align		4
        /*0040*/ 	.byte	0x02, 0x4c
        /*0042*/ 	.byte	0x01
	.zero		1


	//----- nvinfo : EIATTR_MERCURY_ISA_VERSION
	.align		4
        /*0044*/ 	.byte	0x03, 0x5f
        /*0046*/ 	.short	0x0101


	//----- nvinfo : EIATTR_COOP_GROUP_MASK_REGIDS
	.align		4
        /*0048*/ 	.byte	0x04, 0x29
        /*004a*/ 	.short	(.L_79 - .L_78)


	//   ....[0]....
.L_78:
        /*004c*/ 	.word	0xffffffff


	//   ....[1]....
        /*0050*/ 	.word	0xffffffff


	//   ....[2]....
        /*0054*/ 	.word	0xffffffff


	//   ....[3]....
        /*0058*/ 	.word	0xffffffff


	//   ....[4]....
        /*005c*/ 	.word	0xffffffff


	//   ....[5]....
        /*0060*/ 	.word	0xffffffff


	//   ....[6]....
        /*0064*/ 	.word	0xffffffff


	//   ....[7]....
        /*0068*/ 	.word	0xffffffff


	//   ....[8]....
        /*006c*/ 	.word	0xffffffff


	//   ....[9]....
        /*0070*/ 	.word	0xffffffff


	//   ....[10]....
        /*0074*/ 	.word	0xffffffff


	//   ....[11]....
        /*0078*/ 	.word	0xffffffff


	//   ....[12]....
        /*007c*/ 	.word	0xffffffff


	//   ....[13]....
        /*0080*/ 	.word	0xffffffff


	//   ....[14]....
        /*0084*/ 	.word	0xffffffff


	//   ....[15]....
        /*0088*/ 	.word	0xffffffff


	//   ....[16]....
        /*008c*/ 	.word	0xffffffff


	//   ....[17]....
        /*0090*/ 	.word	0xffffffff


	//   ....[18]....
        /*0094*/ 	.word	0xffffffff


	//   ....[19]....
        /*0098*/ 	.word	0xffffffff


	//   ....[20]....
        /*009c*/ 	.word	0xffffffff


	//   ....[21]....
        /*00a0*/ 	.word	0xffffffff


	//   ....[22]....
        /*00a4*/ 	.word	0xffffffff


	//   ....[23]....
        /*00a8*/ 	.word	0xffffffff


	//   ....[24]....
        /*00ac*/ 	.word	0xffffffff


	//   ....[25]....
        /*00b0*/ 	.word	0xffffffff


	//   ....[26]....
        /*00b4*/ 	.word	0xffffffff


	//   ....[27]....
        /*00b8*/ 	.word	0xffffffff


	//   ....[28]....
        /*00bc*/ 	.word	0xffffffff


	//   ....[29]....
        /*00c0*/ 	.word	0xffffffff


	//   ....[30]....
        /*00c4*/ 	.word	0xffffffff


	//   ....[31]....
        /*00c8*/ 	.word	0xffffffff


	//----- nvinfo : EIATTR_COOP_GROUP_INSTR_OFFSETS
	.align		4
.L_79:
        /*00cc*/ 	.byte	0x04, 0x28
        /*00ce*/ 	.short	(.L_81 - .L_80)


	//   ....[0]....
.L_80:
        /*00d0*/ 	.word	0x00000510


	//   ....[1]....
        /*00d4*/ 	.word	0x00000520


	//   ....[2]....
        /*00d8*/ 	.word	0x00000530


	//   ....[3]....
        /*00dc*/ 	.word	0x00000540


	//   ....[4]....
        /*00e0*/ 	.word	0x00000550


	//   ....[5]....
        /*00e4*/ 	.word	0x00000560


	//   ....[6]....
        /*00e8*/ 	.word	0x000005b0


	//   ....[7]....
        /*00ec*/ 	.word	0x000005f0


	//   ....[8]....
        /*00f0*/ 	.word	0x00000630


	//   ....[9]....
        /*00f4*/ 	.word	0x00000660


	//   ....[10]....
        /*00f8*/ 	.word	0x00000670


	//   ....[11]....
        /*00fc*/ 	.word	0x000006d0


	//   ....[12]....
        /*0100*/ 	.word	0x00000770


	//   ....[13]....
        /*0104*/ 	.word	0x00000780


	//   ....[14]....
        /*0108*/ 	.word	0x00000790


	//   ....[15]....
        /*010c*/ 	.word	0x000007d0


	//   ....[16]....
        /*0110*/ 	.word	0x000007e0


	//   ....[17]....
        /*0114*/ 	.word	0x00000800


	//   ....[18]....
        /*0118*/ 	.word	0x00000860


	//   ....[19]....
        /*011c*/ 	.word	0x000008b0


	//   ....[20]....
        /*0120*/ 	.word	0x000008c0


	//   ....[21]....
        /*0124*/ 	.word	0x00000950


	//   ....[22]....
        /*0128*/ 	.word	0x000009a0


	//   ....[23]....
        /*012c*/ 	.word	0x000009b0


	//   ....[24]....
        /*0130*/ 	.word	0x000009f0


	//   ....[25]....
        /*0134*/ 	.word	0x00000a00


	//   ....[26]....
        /*0138*/ 	.word	0x00000b00


	//   ....[27]....
        /*013c*/ 	.word	0x00000b10


	//   ....[28]....
        /*0140*/ 	.word	0x00000b20


	//   ....[29]....
        /*0144*/ 	.word	0x00000b30


	//   ....[30]....
        /*0148*/ 	.word	0x00000b40


	//   ....[31]....
        /*014c*/ 	.word	0x00000b50


	//----- nvinfo : EIATTR_VRC_CTA_INIT_COUNT
	.align		4
.L_81:
        /*0150*/ 	.byte	0x02, 0x4a
	.zero		1
	.zero		1


	//----- nvinfo : EIATTR_EXIT_INSTR_OFFSETS
	.align		4
        /*0154*/ 	.byte	0x04, 0x1c
        /*0156*/ 	.short	(.L_83 - .L_82)


	//   ....[0]....
.L_82:
        /*0158*/ 	.word	0x00001190


	//----- nvinfo : EIATTR_CRS_STACK_SIZE
	.align		4
.L_83:
        /*015c*/ 	.byte	0x04, 0x1e
        /*015e*/ 	.short	(.L_85 - .L_84)
.L_84:
        /*0160*/ 	.word	0x00000000


	//----- nvinfo : EIATTR_CBANK_PARAM_SIZE
	.align		4
.L_85:
        /*0164*/ 	.byte	0x03, 0x19
        /*0166*/ 	.short	0x0018


	//----- nvinfo : EIATTR_PARAM_CBANK
	.align		4
        /*0168*/ 	.byte	0x04, 0x0a
        /*016a*/ 	.short	(.L_87 - .L_86)
	.align		4
.L_86:
        /*016c*/ 	.word	index@(.nv.constant0._Z20matrix_multiply_gpu4ILm1000ELm32EEvPfS0_S0_)
        /*0170*/ 	.short	0x0380
        /*0172*/ 	.short	0x0018


	//----- nvinfo : EIATTR_SW_WAR
	.align		4
.L_87:
        /*0174*/ 	.byte	0x04, 0x36
        /*0176*/ 	.short	(.L_89 - .L_88)
.L_88:
        /*0178*/ 	.word	0x00000008
.L_89:


//--------------------- .nv.info._Z21matrix_multiply_gpu23ILm1000ELm64ELb1EEvPfS0_S0_ --------------------------
	.section	.nv.info._Z21matrix_multiply_gpu23ILm1000ELm64ELb1EEvPfS0_S0_,"",@"SHT_CUDA_INFO"
	.sectionflags	@""
	.align	4


	//----- nvinfo : EIATTR_CUDA_API_VERSION
	.align		4
        /*0000*/ 	.byte	0x04, 0x37
        /*0002*/ 	.short	(.L_91 - .L_90)
.L_90:
        /*0004*/ 	.word	0x00000082


	//----- nvinfo : EIATTR_KPARAM_INFO
	.align		4
.L_91:
        /*0008*/ 	.byte	0x04, 0x17
        /*000a*/ 	.short	(.L_93 - .L_92)
.L_92:
        /*000c*/ 	.word	0x00000000
        /*0010*/ 	.short	0x0002
        /*0012*/ 	.short	0x0010
        /*0014*/ 	.byte	0x00, 0xf5, 0x21, 0x00


	//----- nvinfo : EIATTR_KPARAM_INFO
	.align		4
.L_93:
        /*0018*/ 	.byte	0x04, 0x17
        /*001a*/ 	.short	(.L_95 - .L_94)
.L_94:
        /*001c*/ 	.word	0x00000000
        /*0020*/ 	.short	0x0001
        /*0022*/ 	.short	0x0008
        /*0024*/ 	.byte	0x00, 0xf5, 0x21, 0x00


	//----- nvinfo : EIATTR_KPARAM_INFO
	.align		4
.L_95:
        /*0028*/ 	.byte	0x04, 0x17
        /*002a*/ 	.short	(.L_97 - .L_96)
.L_96:
        /*002c*/ 	.word	0x00000000
        /*0030*/ 	.short	0x0000
        /*0032*/ 	.short	0x0000
        /*0034*/ 	.byte	0x00, 0xf5, 0x21, 0x00


	//----- nvinfo : EIATTR_SPARSE_MMA_MASK
	.align		4
.L_97:
        /*0038*/ 	.byte	0x03, 0x50
        /*003a*/ 	.short	0x0000


	//----- nvinfo : EIATTR_MAXREG_COUNT
	.align		4
        /*003c*/ 	.byte	0x03, 0x1b
        /*003e*/ 	.short	0x00ff


	//----- nvinfo : EIATTR_NUM_BARRIERS
	.align		4
        /*0040*/ 	.byte	0x02, 0x4c
        /*0042*/ 	.byte	0x01
	.zero		1


	//----- nvinfo : EIATTR_MERCURY_ISA_VERSION
	.align		4
        /*0044*/ 	.byte	0x03, 0x5f
        /*0046*/ 	.short	0x0101


	//----- nvinfo : EIATTR_VRC_CTA_INIT_COUNT
	.align		4
        /*0048*/ 	.byte	0x02, 0x4a
	.zero		1
	.zero		1


	//----- nvinfo : EIATTR_EXIT_INSTR_OFFSETS
	.align		4
        /*004c*/ 	.byte	0x04, 0x1c
        /*004e*/ 	.short	(.L_99 - .L_98)


	//   ....[0]....
.L_98:
        /*0050*/ 	.word	0x00000fc0


	//----- nvinfo : EIATTR_CBANK_PARAM_SIZE
	.align		4
.L_99:
        /*0054*/ 	.byte	0x03, 0x19
        /*0056*/ 	.short	0x0018


	//----- nvinfo : EIATTR_PARAM_CBANK
	.align		4
        /*0058*/ 	.byte	0x04, 0x0a
        /*005a*/ 	.short	(.L_101 - .L_100)
	.align		4
.L_100:
        /*005c*/ 	.word	index@(.nv.constant0._Z21matrix_multiply_gpu23ILm1000ELm64ELb1EEvPfS0_S0_)
        /*0060*/ 	.short	0x0380
        /*0062*/ 	.short	0x0018


	//----- nvinfo : EIATTR_SW_WAR
	.align		4
.L_101:
        /*0064*/ 	.byte	0x04, 0x36
        /*0066*/ 	.short	(.L_103 - .L_102)
.L_102:
        /*0068*/ 	.word	0x00000008
.L_103:


//--------------------- .nv.info._Z21matrix_multiply_gpu23ILm1000ELm32ELb1EEvPfS0_S0_ --------------------------
	.section	.nv.info._Z21matrix_multiply_gpu23ILm1000ELm32ELb1EEvPfS0_S0_,"",@"SHT_CUDA_INFO"
	.sectionflags	@""
	.align	4


	//----- nvinfo : EIATTR_CUDA_API_VERSION
	.align		4
        /*0000*/ 	.byte	0x04, 0x37
        /*0002*/ 	.short	(.L_105 - .L_104)
.L_104:
        /*0004*/ 	.word	0x00000082


	//----- nvinfo : EIATTR_KPARAM_INFO
	.align		4
.L_105:
        /*0008*/ 	.byte	0x04, 0x17
        /*000a*/ 	.short	(.L_107 - .L_106)
.L_106:
        /*000c*/ 	.word	0x00000000
        /*0010*/ 	.short	0x0002
        /*0012*/ 	.short	0x0010
        /*0014*/ 	.byte	0x00, 0xf5, 0x21, 0x00


	//----- nvinfo : EIATTR_KPARAM_INFO
	.align		4
.L_107:
        /*0018*/ 	.byte	0x04, 0x17
        /*001a*/ 	.short	(.L_109 - .L_108)
.L_108:
        /*001c*/ 	.word	0x00000000
        /*0020*/ 	.short	0x0001
        /*0022*/ 	.short	0x0008
        /*0024*/ 	.byte	0x00, 0xf5, 0x21, 0x00


	//----- nvinfo : EIATTR_KPARAM_INFO
	.align		4
.L_109:
        /*0028*/ 	.byte	0x04, 0x17
        /*002a*/ 	.short	(.L_111 - .L_110)
.L_110:
        /*002c*/ 	.word	0x00000000
        /*0030*/ 	.short	0x0000
        /*0032*/ 	.short	0x0000
        /*0034*/ 	.byte	0x00, 0xf5, 0x21, 0x00


	//----- nvinfo : EIATTR_SPARSE_MMA_MASK
	.align		4
.L_111:
        /*0038*/ 	.byte	0x03, 0x50
        /*003a*/ 	.short	0x0000


	//----- nvinfo : EIATTR_MAXREG_COUNT
	.align		4
        /*003c*/ 	.byte	0x03, 0x1b
        /*003e*/ 	.short	0x00ff


	//----- nvinfo : EIATTR_NUM_BARRIERS
	.align		4
        /*0040*/ 	.byte	0x02, 0x4c
        /*0042*/ 	.byte	0x01
	.zero		1


	//----- nvinfo : EIATTR_MERCURY_ISA_VERSION
	.align		4
        /*0044*/ 	.byte	0x03, 0x5f
        /*0046*/ 	.short	0x0101


	//----- nvinfo : EIATTR_VRC_CTA_INIT_COUNT
	.align		4
        /*0048*/ 	.byte	0x02, 0x4a
	.zero		1
	.zero		1


	//----- nvinfo : EIATTR_EXIT_INSTR_OFFSETS
	.align		4
        /*004c*/ 	.byte	0x04, 0x1c
        /*004e*/ 	.short	(.L_113 - .L_112)


	//   ....[0]....
.L_112:
        /*0050*/ 	.word	0x00001240


	//----- nvinfo : EIATTR_CRS_STACK_SIZE
	.align		4
.L_113:
        /*0054*/ 	.byte	0x04, 0x1e
        /*0056*/ 	.short	(.L_115 - .L_114)
.L_114:
        /*0058*/ 	.word	0x00000000


	//----- nvinfo : EIATTR_CBANK_PARAM_SIZE
	.align		4
.L_115:
        /*005c*/ 	.byte	0x03, 0x19
        /*005e*/ 	.short	0x0018


	//----- nvinfo : EIATTR_PARAM_CBANK
	.align		4
        /*0060*/ 	.byte	0x04, 0x0a
        /*0062*/ 	.short	(.L_117 - .L_116)
	.align		4
.L_116:
        /*0064*/ 	.word	index@(.nv.constant0._Z21matrix_multiply_gpu23ILm1000ELm32ELb1EEvPfS0_S0_)
        /*0068*/ 	.short	0x0380
        /*006a*/ 	.short	0x0018


	//----- nvinfo : EIATTR_SW_WAR
	.align		4
.L_117:
        /*006c*/ 	.byte	0x04, 0x36
        /*006e*/ 	.short	(.L_119 - .L_118)
.L_118:
        /*0070*/ 	.word	0x00000008
.L_119:


//--------------------- .nv.info._Z21matrix_multiply_gpu23ILm1000ELm96ELb0EEvPfS0_S0_ --------------------------
	.section	.nv.info._Z21matrix_multiply_gpu23ILm1000ELm96ELb0EEvPfS0_S0_,"",@"SHT_CUDA_INFO"
	.sectionflags	@""
	.align	4


	//----- nvinfo : EIATTR_CUDA_API_VERSION
	.align		4
        /*0000*/ 	.byte	0x04, 0x37
        /*0002*/ 	.short	(.L_121 - .L_120)
.L_120:
        /*0004*/ 	.word	0x00000082


	//----- nvinfo : EIATTR_KPARAM_INFO
	.align		4
.L_121:
        /*0008*/ 	.byte	0x04, 0x17
        /*000a*/ 	.short	(.L_123 - .L_122)
.L_122:
        /*000c*/ 	.word	0x00000000
        /*0010*/ 	.short	0x0002
        /*0012*/ 	.short	0x0010
        /*0014*/ 	.byte	0x00, 0xf5, 0x21, 0x00


	//----- nvinfo : EIATTR_KPARAM_INFO
	.align		4
.L_123:
        /*0018*/ 	.byte	0x04, 0x17
        /*001a*/ 	.short	(.L_125 - .L_124)
.L_124:
        /*001c*/ 	.word	0x00000000
        /*0020*/ 	.short	0x0001
        /*0022*/ 	.short	0x0008
        /*0024*/ 	.byte	0x00, 0xf5, 0x21, 0x00


	//----- nvinfo : EIATTR_KPARAM_INFO
	.align		4
.L_125:
        /*0028*/ 	.byte	0x04, 0x17
        /*002a*/ 	.short	(.L_127 - .L_126)
.L_126:
        /*002c*/ 	.word	0x00000000
        /*0030*/ 	.short	0x0000
        /*0032*/ 	.short	0x0000
        /*0034*/ 	.byte	0x00, 0xf5, 0x21, 0x00


	//----- nvinfo : EIATTR_SPARSE_MMA_MASK
	.align		4
.L_127:
        /*0038*/ 	.byte	0x03, 0x50
        /*003a*/ 	.short	0x0000


	//----- nvinfo : EIATTR_MAXREG_COUNT
	.align		4
        /*003c*/ 	.byte	0x03, 0x1b
        /*003e*/ 	.short	0x00ff


	//----- nvinfo : EIATTR_NUM_BARRIERS
	.align		4
        /*0040*/ 	.byte	0x02, 0x4c
        /*0042*/ 	.byte	0x01
	.zero		1


	//----- nvinfo : EIATTR_MERCURY_ISA_VERSION
	.align		4
        /*0044*/ 	.byte	0x03, 0x5f
        /*0046*/ 	.short	0x0101


	//----- nvinfo : EIATTR_VRC_CTA_INIT_COUNT
	.align		4
        /*0048*/ 	.byte	0x02, 0x4a
	.zero		1
	.zero		1


	//----- nvinfo : EIATTR_EXIT_INSTR_OFFSETS
	.align		4
        /*004c*/ 	.byte	0x04, 0x1c
        /*004e*/ 	.short	(.L_129 - .L_128)


	//   ....[0]....
.L_128:
        /*0050*/ 	.word	0x000011c0


	//----- nvinfo : EIATTR_CBANK_PARAM_SIZE
	.align		4
.L_129:
        /*0054*/ 	.byte	0x03, 0x19
        /*0056*/ 	.short	0x0018


	//----- nvinfo : EIATTR_PARAM_CBANK
	.align		4
        /*0058*/ 	.byte	0x04, 0x0a
        /*005a*/ 	.short	(.L_131 - .L_130)
	.align		4
.L_130:
        /*005c*/ 	.word	index@(.nv.constant0._Z21matrix_multiply_gpu23ILm1000ELm96ELb0EEvPfS0_S0_)
        /*0060*/ 	.short	0x0380
        /*0062*/ 	.short	0x0018


	//----- nvinfo : EIATTR_SW_WAR
	.align		4
.L_131:
        /*0064*/ 	.byte	0x04, 0x36
        /*0066*/ 	.short	(.L_133 - .L_132)
.L_132:
        /*0068*/ 	.word	0x00000008
.L_133:


//--------------------- .nv.info._Z21matrix_multiply_gpu23ILm1000ELm64ELb0EEvPfS0_S0_ --------------------------
	.section	.nv.info._Z21matrix_multiply_gpu23ILm1000ELm64ELb0EEvPfS0_S0_,"",@"SHT_CUDA_INFO"
	.sectionflags	@""
	.align	4


	//----- nvinfo : EIATTR_CUDA_API_VERSION
	.align		4
        /*0000*/ 	.byte	0x04, 0x37
        /*0002*/ 	.short	(.L_135 - .L_134)
.L_134:
        /*0004*/ 	.word	0x00000082


	//----- nvinfo : EIATTR_KPARAM_INFO
	.align		4
.L_135:
        /*0008*/ 	.byte	0x04, 0x17
        /*000a*/ 	.short	(.L_137 - .L_136)
.L_136:
        /*000c*/ 	.word	0x00000000
        /*0010*/ 	.short	0x0002
        /*0012*/ 	.short	0x0010
        /*0014*/ 	.byte	0x00, 0xf5, 0x21, 0x00


	//----- nvinfo : EIATTR_KPARAM_INFO
	.align		4
.L_137:
        /*0018*/ 	.byte	0x04, 0x17
        /*001a*/ 	.short	(.L_139 - .L_138)
.L_138:
        /*001c*/ 	.word	0x00000000
        /*0020*/ 	.short	0x0001
        /*0022*/ 	.short	0x0008
        /*0024*/ 	.byte	0x00, 0xf5, 0x21, 0x00


	//----- nvinfo : EIATTR_KPARAM_INFO
	.align		4
.L_139:
        /*0028*/ 	.byte	0x04, 0x17
        /*002a*/ 	.short	(.L_141 - .L_140)
.L_140:
        /*002c*/ 	.word	0x00000000
        /*0030*/ 	.short	0x0000
        /*0032*/ 	.short	0x0000
        /*0034*/ 	.byte	0x00, 0xf5, 0x21, 0x00


	//----- nvinfo : EIATTR_SPARSE_MMA_MASK
	.align		4
.L_141:
        /*0038*/ 	.byte	0x03, 0x50
        /*003a*/ 	.short	0x0000


	//----- nvinfo : EIATTR_MAXREG_COUNT
	.align		4
        /*003c*/ 	.byte	0x03, 0x1b
        /*003e*/ 	.short	0x00ff


	//----- nvinfo : EIATTR_NUM_BARRIERS
	.align		4
        /*0040*/ 	.byte	0x02, 0x4c
        /*0042*/ 	.byte	0x01
	.zero		1


	//----- nvinfo : EIATTR_MERCURY_ISA_VERSION
	.align		4
        /*0044*/ 	.byte	0x03, 0x5f
        /*0046*/ 	.short	0x0101


	//----- nvinfo : EIATTR_VRC_CTA_INIT_COUNT
	.align		4
        /*0048*/ 	.byte	0x02, 0x4a
	.zero		1
	.zero		1


	//----- nvinfo : EIATTR_EXIT_INSTR_OFFSETS
	.align		4
        /*004c*/ 	.byte	0x04, 0x1c
        /*004e*/ 	.short	(.L_143 - .L_142)


	//   ....[0]....
.L_142:
        /*0050*/ 	.word	0x00000fc0


	//----- nvinfo : EIATTR_CBANK_PARAM_SIZE
	.align		4
.L_143:
        /*0054*/ 	.byte	0x03, 0x19
        /*0056*/ 	.short	0x0018


	//----- nvinfo : EIATTR_PARAM_CBANK
	.align		4
        /*0058*/ 	.byte	0x04, 0x0a
        /*005a*/ 	.short	(.L_145 - .L_144)
	.align		4
.L_144:
        /*005c*/ 	.word	index@(.nv.constant0._Z21matrix_multiply_gpu23ILm1000ELm64ELb0EEvPfS0_S0_)
        /*0060*/ 	.short	0x0380
        /*0062*/ 	.short	0x0018


	//----- nvinfo : EIATTR_SW_WAR
	.align		4
.L_145:
        /*0064*/ 	.byte	0x04, 0x36
        /*0066*/ 	.short	(.L_147 - .L_146)
.L_146:
        /*0068*/ 	.word	0x00000008
.L_147:


//--------------------- .nv.info._Z21matrix_multiply_gpu23ILm1000ELm32ELb0EEvPfS0_S0_ --------------------------
	.section	.nv.info._Z21matrix_multiply_gpu23ILm1000ELm32ELb0EEvPfS0_S0_,"",@"SHT_CUDA_INFO"
	.sectionflags	@""
	.align	4


	//----- nvinfo : EIATTR_CUDA_API_VERSION
	.align		4
        /*0000*/ 	.byte	0x04, 0x37
        /*0002*/ 	.short	(.L_149 - .L_148)
.L_148:
        /*0004*/ 	.word	0x00000082


	//----- nvinfo : EIATTR_KPARAM_INFO
	.align		4
.L_149:
        /*0008*/ 	.byte	0x04, 0x17
        /*000a*/ 	.short	(.L_151 - .L_150)
.L_150:
        /*000c*/ 	.word	0x00000000
        /*0010*/ 	.short	0x0002
        /*0012*/ 	.short	0x0010
        /*0014*/ 	.byte	0x00, 0xf5, 0x21, 0x00


	//----- nvinfo : EIATTR_KPARAM_INFO
	.align		4
.L_151:
        /*0018*/ 	.byte	0x04, 0x17
        /*001a*/ 	.short	(.L_153 - .L_152)
.L_152:
        /*001c*/ 	.word	0x00000000
        /*0020*/ 	.short	0x0001
        /*0022*/ 	.short	0x0008
        /*0024*/ 	.byte	0x00, 0xf5, 0x21, 0x00


	//----- nvinfo : EIATTR_KPARAM_INFO
	.align		4
.L_153:
        /*0028*/ 	.byte	0x04, 0x17
        /*002a*/ 	.short	(.L_155 - .L_154)
.L_154:
        /*002c*/ 	.word	0x00000000
        /*0030*/ 	.short	0x0000
        /*0032*/ 	.short	0x0000
        /*0034*/ 	.byte	0x00, 0xf5, 0x21, 0x00


	//----- nvinfo : EIATTR_SPARSE_MMA_MASK
	.align		4
.L_155:
        /*0038*/ 	.byte	0x03, 0x50
        /*003a*/ 	.short	0x0000


	//----- nvinfo : EIATTR_MAXREG_COUNT
	.align		4
        /*003c*/ 	.byte	0x03, 0x1b
        /*003e*/ 	.short	0x00ff


	//----- nvinfo : EIATTR_NUM_BARRIERS
	.align		4
        /*0040*/ 	.byte	0x02, 0x4c
        /*0042*/ 	.byte	0x01
	.zero		1


	//----- nvinfo : EIATTR_MERCURY_ISA_VERSION
	.align		4
        /*0044*/ 	.byte	0x03, 0x5f
        /*0046*/ 	.short	0x0101


	//----- nvinfo : EIATTR_VRC_CTA_INIT_COUNT
	.align		4
        /*0048*/ 	.byte	0x02, 0x4a
	.zero		1
	.zero		1


	//----- nvinfo : EIATTR_EXIT_INSTR_OFFSETS
	.align		4
        /*004c*/ 	.byte	0x04, 0x1c
        /*004e*/ 	.short	(.L_157 - .L_156)


	//   ....[0]....
.L_156:
        /*0050*/ 	.word	0x000010b0


	//----- nvinfo : EIATTR_CRS_STACK_SIZE
	.align		4
.L_157:
        /*0054*/ 	.byte	0x04, 0x1e
        /*0056*/ 	.short	(.L_159 - .L_158)
.L_158:
        /*0058*/ 	.word	0x00000000


	//----- nvinfo : EIATTR_CBANK_PARAM_SIZE
	.align		4
.L_159:
        /*005c*/ 	.byte	0x03, 0x19
        /*005e*/ 	.short	0x0018


	//----- nvinfo : EIATTR_PARAM_CBANK
	.align		4
        /*0060*/ 	.byte	0x04, 0x0a
        /*0062*/ 	.short	(.L_161 - .L_160)
	.align		4
.L_160:
        /*0064*/ 	.word	index@(.nv.constant0._Z21matrix_multiply_gpu23ILm1000ELm32ELb0EEvPfS0_S0_)
        /*0068*/ 	.short	0x0380
        /*006a*/ 	.short	0x0018


	//----- nvinfo : EIATTR_SW_WAR
	.align		4
.L_161:
        /*006c*/ 	.byte	0x04, 0x36
        /*006e*/ 	.short	(.L_163 - .L_162)
.L_162:
        /*0070*/ 	.word	0x00000008
.L_163:


//--------------------- .nv.info._Z20matrix_multiply_gpu1ILm1000EEvPfS0_S0_ --------------------------
	.section	.nv.info._Z20matrix_multiply_gpu1ILm1000EEvPfS0_S0_,"",@"SHT_CUDA_INFO"
	.sectionflags	@""
	.align	4


	//----- nvinfo : EIATTR_CUDA_API_VERSION
	.align		4
        /*0000*/ 	.byte	0x04, 0x37
        /*0002*/ 	.short	(.L_165 - .L_164)
.L_164:
        /*0004*/ 	.word	0x00000082


	//----- nvinfo : EIATTR_KPARAM_INFO
	.align		4
.L_165:
        /*0008*/ 	.byte	0x04, 0x17
        /*000a*/ 	.short	(.L_167 - .L_166)
.L_166:
        /*000c*/ 	.word	0x00000000
        /*0010*/ 	.short	0x0002
        /*0012*/ 	.short	0x0010
        /*0014*/ 	.byte	0x00, 0xf5, 0x21, 0x00


	//----- nvinfo : EIATTR_KPARAM_INFO
	.align		4
.L_167:
        /*0018*/ 	.byte	0x04, 0x17
        /*001a*/ 	.short	(.L_169 - .L_168)
.L_168:
        /*001c*/ 	.word	0x00000000
        /*0020*/ 	.short	0x0001
        /*0022*/ 	.short	0x0008
        /*0024*/ 	.byte	0x00, 0xf5, 0x21, 0x00


	//----- nvinfo : EIATTR_KPARAM_INFO
	.align		4
.L_169:
        /*0028*/ 	.byte	0x04, 0x17
        /*002a*/ 	.short	(.L_171 - .L_170)
.L_170:
        /*002c*/ 	.word	0x00000000
        /*0030*/ 	.short	0x0000
        /*0032*/ 	.short	0x0000
        /*0034*/ 	.byte	0x00, 0xf5, 0x21, 0x00


	//----- nvinfo : EIATTR_SPARSE_MMA_MASK
	.align		4
.L_171:
        /*0038*/ 	.byte	0x03, 0x50
        /*003a*/ 	.short	0x0000


	//----- nvinfo : EIATTR_MAXREG_COUNT
	.align		4
        /*003c*/ 	.byte	0x03, 0x1b
        /*003e*/ 	.short	0x00ff


	//----- nvinfo : EIATTR_MERCURY_ISA_VERSION
	.align		4
        /*0040*/ 	.byte	0x03, 0x5f
        /*0042*/ 	.short	0x0101


	//----- nvinfo : EIATTR_VRC_CTA_INIT_COUNT
	.align		4
        /*0044*/ 	.byte	0x02, 0x4a
	.zero		1
	.zero		1


	//----- nvinfo : EIATTR_EXIT_INSTR_OFFSETS
	.align		4
        /*0048*/ 	.byte	0x04, 0x1c
        /*004a*/ 	.short	(.L_173 - .L_172)


	//   ....[0]....
.L_172:
        /*004c*/ 	.word	0x000000b0


	//   ....[1]....
        /*0050*/ 	.word	0x000009f0


	//----- nvinfo : EIATTR_CBANK_PARAM_SIZE
	.align		4
.L_173:
        /*0054*/ 	.byte	0x03, 0x19
        /*0056*/ 	.short	0x0018


	//----- nvinfo : EIATTR_PARAM_CBANK
	.align		4
        /*0058*/ 	.byte	0x04, 0x0a
        /*005a*/ 	.short	(.L_175 - .L_174)
	.align		4
.L_174:
        /*005c*/ 	.word	index@(.nv.constant0._Z20matrix_multiply_gpu1ILm1000EEvPfS0_S0_)
        /*0060*/ 	.short	0x0380
        /*0062*/ 	.short	0x0018


	//----- nvinfo : EIATTR_SW_WAR
	.align		4
.L_175:
        /*0064*/ 	.byte	0x04, 0x36
        /*0066*/ 	.short	(.L_177 - .L_176)
.L_176:
        /*0068*/ 	.word	0x00000008
.L_177:


//--------------------- .nv.callgraph             --------------------------
	.section	.nv.callgraph,"",@"SHT_CUDA_CALLGRAPH"
	.align	4
	.sectionentsize	8
	.align		4
        /*0000*/ 	.word	0x00000000
	.align		4
        /*0004*/ 	.word	0xffffffff
	.align		4
        /*0008*/ 	.word	0x00000000
	.align		4
        /*000c*/ 	.word	0xfffffffe
	.align		4
        /*0010*/ 	.word	0x00000000
	.align		4
        /*0014*/ 	.word	0xfffffffd
	.align		4
        /*0018*/ 	.word	0x00000000
	.align		4
        /*001c*/ 	.word	0xfffffffc


//--------------------- .text._Z20matrix_multiply_gpu5ILm1000ELm32EEvPfS0_S0_ --------------------------
	.section	.text._Z20matrix_multiply_gpu5ILm1000ELm32EEvPfS0_S0_,"ax",@progbits
	.align	128
        .global         _Z20matrix_multiply_gpu5ILm1000ELm32EEvPfS0_S0_
        .type           _Z20matrix_multiply_gpu5ILm1000ELm32EEvPfS0_S0_,@function
        .size           _Z20matrix_multiply_gpu5ILm1000ELm32EEvPfS0_S0_,(.L_x_36 - _Z20matrix_multiply_gpu5ILm1000ELm32EEvPfS0_S0_)
        .other          _Z20matrix_multiply_gpu5ILm1000ELm32EEvPfS0_S0_,@"STO_CUDA_ENTRY STV_DEFAULT"
_Z20matrix_multiply_gpu5ILm1000ELm32EEvPfS0_S0_:
.text._Z20matrix_multiply_gpu5ILm1000ELm32EEvPfS0_S0_:
[----:B------:R-:W-:Y:S01]  /*0000*/  LDC R1, c[0x0][0x37c] ;  /* 0x0000df00ff017b82 */ /* 0x000fe20000000800 */
[----:B------:R-:W0:Y:S01]  /*0010*/  S2R R44, SR_CTAID.X ;  /* 0x00000000002c7919 */ /* 0x000e220000002500 */
[----:B------:R-:W1:Y:S01]  /*0020*/  LDCU.64 UR4, c[0x0][0x388] ;  /* 0x00007100ff0477ac */ /* 0x000e620008000a00 */
[----:B------:R-:W-:Y:S01]  /*0030*/  HFMA2 R29, -RZ, RZ, 0, 0 ;  /* 0x00000000ff1d7431 */ /* 0x000fe200000001ff */
[----:B------:R-:W-:Y:S01]  /*0040*/  MOV R31, RZ ;  /* 0x000000ff001f7202 */ /* 0x000fe20000000f00 */
[----:B------:R-:W2:Y:S01]  /*0050*/  S2R R9, SR_TID.X ;  /* 0x0000000000097919 */ /* 0x000ea20000002100 */
[----:B------:R-:W-:Y:S02]  /*0060*/  HFMA2 R33, -RZ, RZ, 0, 0 ;  /* 0x00000000ff217431 */ /* 0x000fe400000001ff */
[----:B------:R-:W-:Y:S02]  /*0070*/  IMAD.MOV.U32 R27, RZ, RZ, RZ ;  /* 0x000000ffff1b7224 */ /* 0x000fe400078e00ff */
[----:B------:R-:W-:Y:S01]  /*0080*/  HFMA2 R37, -RZ, RZ, 0, 0 ;  /* 0x00000000ff257431 */ /* 0x000fe200000001ff */
[----:B------:R-:W-:Y:S01]  /*0090*/  MOV R35, RZ ;  /* 0x000000ff00237202 */ /* 0x000fe20000000f00 */
[----:B------:R-:W-:-:S02]  /*00a0*/  HFMA2 R43, -RZ, RZ, 0, 0 ;  /* 0x00000000ff2b7431 */ /* 0x000fc400000001ff */
[----:B------:R-:W-:Y:S02]  /*00b0*/  IMAD.MOV.U32 R39, RZ, RZ, RZ ;  /* 0x000000ffff277224 */ /* 0x000fe400078e00ff */
[----:B------:R-:W-:Y:S01]  /*00c0*/  HFMA2 R23, -RZ, RZ, 0, 0 ;  /* 0x00000000ff177431 */ /* 0x000fe200000001ff */
[----:B------:R-:W-:Y:S01]  /*00d0*/  MOV R41, RZ ;  /* 0x000000ff00297202 */ /* 0x000fe20000000f00 */
[----:B------:R-:W-:Y:S02]  /*00e0*/  HFMA2 R51, -RZ, RZ, 0, 0 ;  /* 0x00000000ff337431 */ /* 0x000fe400000001ff */
[----:B------:R-:W-:Y:S02]  /*00f0*/  IMAD.MOV.U32 R45, RZ, RZ, RZ ;  /* 0x000000ffff2d7224 */ /* 0x000fe400078e00ff */
[----:B------:R-:W-:Y:S01]  /*0100*/  HFMA2 R57, -RZ, RZ, 0, 0 ;  /* 0x00000000ff397431 */ /* 0x000fe200000001ff */
[----:B------:R-:W-:Y:S01]  /*0110*/  MOV R47, RZ ;  /* 0x000000ff002f7202 */ /* 0x000fe20000000f00 */
[----:B------:R-:W-:Y:S01]  /*0120*/  HFMA2 R61, -RZ, RZ, 0, 0 ;  /* 0x00000000ff3d7431 */ /* 0x000fe200000001ff */
[----:B------:R-:W-:-:S02]  /*0130*/  CS2R R10, SRZ ;  /* 0x00000000000a7805 */ /* 0x000fc4000001ff00 */
[----:B------:R-:W-:Y:S02]  /*0140*/  CS2R R12, SRZ ;  /* 0x00000000000c7805 */ /* 0x000fe4000001ff00 */
[----:B------:R-:W-:Y:S02]  /*0150*/  CS2R R14, SRZ ;  /* 0x00000000000e7805 */ /* 0x000fe4000001ff00 */
[----:B------:R-:W-:Y:S02]  /*0160*/  CS2R R16, SRZ ;  /* 0x0000000000107805 */ /* 0x000fe4000001ff00 */
[----:B------:R-:W-:Y:S02]  /*0170*/  CS2R R18, SRZ ;  /* 0x0000000000127805 */ /* 0x000fe4000001ff00 */
[----:B------:R-:W-:Y:S01]  /*0180*/  CS2R R20, SRZ ;  /* 0x0000000000147805 */ /* 0x000fe2000001ff00 */
[----:B------:R-:W-:Y:S01]  /*0190*/  IMAD.MOV.U32 R25, RZ, RZ, RZ ;  /* 0x000000ffff197224 */ /* 0x000fe200078e00ff */
[----:B------:R-:W-:Y:S01]  /*01a0*/  MOV R49, RZ ;  /* 0x000000ff00317202 */ /* 0x000fe20000000f00 */
[----:B------:R-:W-:Y:S01]  /*01b0*/  IMAD.MOV.U32 R55, RZ, RZ, RZ ;  /* 0x000000ffff377224 */ /* 0x000fe200078e00ff */
[----:B------:R-:W-:Y:S01]  /*01c0*/  MOV R53, RZ ;  /* 0x000000ff00357202 */ /* 0x000fe20000000f00 */
[----:B------:R-:W3:Y:S01]  /*01d0*/  LDCU.64 UR6, c[0x0][0x358] ;  /* 0x00006b00ff0677ac */ /* 0x000ee20008000a00 */
[----:B------:R-:W-:Y:S01]  /*01e0*/  MOV R59, RZ ;  /* 0x000000ff003b7202 */ /* 0x000fe20000000f00 */
[----:B0-----:R-:W-:-:S04]  /*01f0*/  IMAD.WIDE.U32 R4, R44, 0x80, RZ ;  /* 0x000000802c047825 */ /* 0x001fc800078e00ff */
[----:B--2---:R-:W-:-:S04]  /*0200*/  IMAD.WIDE.U32 R6, R9, 0x4, RZ ;  /* 0x0000000409067825 */ /* 0x004fc800078e00ff */
[----:B------:R-:W-:Y:S01]  /*0210*/  IMAD.WIDE.U32 R2, R44, 0x20, RZ ;  /* 0x000000202c027825 */ /* 0x000fe200078e00ff */
[----:B------:R-:W-:Y:S02]  /*0220*/  LOP3.LUT R6, R4, R6, RZ, 0xfc, !PT ;  /* 0x0000000604067212 */ /* 0x000fe400078efcff */
[----:B------:R-:W-:Y:S02]  /*0230*/  LOP3.LUT R7, R5, R7, RZ, 0xfc, !PT ;  /* 0x0000000705077212 */ /* 0x000fe400078efcff */
[----:B-1----:R-:W-:Y:S01]  /*0240*/  IADD3 R6, P1, PT, R6, UR4, RZ ;  /* 0x0000000406067c10 */ /* 0x002fe2000ff3e0ff */
[----:B------:R-:W0:Y:S01]  /*0250*/  S2UR UR4, SR_CTAID.Y ;  /* 0x00000000000479c3 */ /* 0x000e220000002600 */
[----:B------:R-:W-:Y:S02]  /*0260*/  LOP3.LUT R0, R2, R9, RZ, 0xfc, !PT ;  /* 0x0000000902007212 */ /* 0x000fe400078efcff */
[----:B------:R-:W-:Y:S01]  /*0270*/  IADD3.X R7, PT, PT, R7, UR5, RZ, P1, !PT ;  /* 0x0000000507077c10 */ /* 0x000fe20008ffe4ff */
[----:B------:R-:W-:Y:S01]  /*0280*/  UMOV UR5, URZ ;  /* 0x000000ff00057c82 */ /* 0x000fe20008000000 */
[----:B------:R-:W-:-:S03]  /*0290*/  ISETP.GT.U32.AND P0, PT, R0, 0x3e7, PT ;  /* 0x000003e70000780c */ /* 0x000fc60003f04070 */
[----:B------:R-:W1:Y:S01]  /*02a0*/  LDC.64 R4, c[0x0][0x380] ;  /* 0x0000e000ff047b82 */ /* 0x000e620000000a00 */
[----:B------:R-:W-:Y:S01]  /*02b0*/  ISETP.GT.U32.AND.EX P0, PT, R3, RZ, PT, P0 ;  /* 0x000000ff0300720c */ /* 0x000fe20003f04100 */
[----:B0-----:R-:W-:-:S06]  /*02c0*/  USHF.L.U32 UR4, UR4, 0x5, URZ ;  /* 0x0000000504047899 */ /* 0x001fcc00080006ff */
[----:B------:R-:W-:Y:S01]  /*02d0*/  LOP3.LUT R0, R9, UR4, RZ, 0xfc, !PT ;  /* 0x0000000409007c12 */ /* 0x000fe2000f8efcff */
[----:B------:R-:W-:-:S04]  /*02e0*/  UMOV UR4, URZ ;  /* 0x000000ff00047c82 */ /* 0x000fc80008000000 */
[----:B------:R-:W-:-:S04]  /*02f0*/  IMAD R22, R0, 0x3e8, RZ ;  /* 0x000003e800167824 */ /* 0x000fc800078e02ff */
[----:B-1-3--:R-:W-:-:S07]  /*0300*/  IMAD.WIDE.U32 R4, R22, 0x4, R4 ;  /* 0x0000000416047825 */ /* 0x00afce00078e0004 */
.L_x_0:
[----:B------:R-:W-:Y:S01]  /*0310*/  IMAD.MOV.U32 R24, RZ, RZ, RZ ;  /* 0x000000ffff187224 */ /* 0x000fe200078e00ff */
[----:B------:R-:W-:-:S05]  /*0320*/  ISETP.GT.U32.AND P1, PT, R0, 0x3e7, PT ;  /* 0x000003e70000780c */ /* 0x000fca0003f24070 */
[----:B------:R0:W2:Y:S01]  /*0330*/  @!P0 LDG.E R24, desc[UR6][R6.64] ;  /* 0x0000000606188981 */ /* 0x0000a2000c1e1900 */
[----:B------:R-:W-:-:S07]  /*0340*/  MOV R26, RZ ;  /* 0x000000ff001a7202 */ /* 0x000fce0000000f00 */
[----:B------:R-:W-:-:S04]  /*0350*/  @!P1 IADD3 R8, P2, PT, R4, UR4, RZ ;  /* 0x0000000404089c10 */ /* 0x000fc8000ff5e0ff */
[----:B------:R-:W-:Y:S01]  /*0360*/  @!P1 IADD3.X R9, PT, PT, R5, UR5, RZ, P2, !PT ;  /* 0x0000000505099c10 */ /* 0x000fe200097fe4ff */
[----:B------:R-:W-:Y:S06]  /*0370*/  BAR.SYNC.DEFER_BLOCKING 0x0 ;  /* 0x0000000000007b1d */ /* 0x000fec0000010000 */
[----:B------:R-:W3:Y:S01]  /*0380*/  @!P1 LDG.E R26, desc[UR6][R8.64] ;  /* 0x00000006081a9981 */ /* 0x000ee2000c1e1900 */
[----:B------:R-:W-:Y:S01]  /*0390*/  UIADD3 UR4, UP0, UPT, UR4, 0x4, URZ ;  /* 0x0000000404047890 */ /* 0x000fe2000ff1e0ff */
[----:B0-----:R-:W-:-:S03]  /*03a0*/  IADD3 R6, P1, PT, R6, 0xfa0, RZ ;  /* 0x00000fa006067810 */ /* 0x001fc60007f3e0ff */
[----:B------:R-:W-:Y:S01]  /*03b0*/  UIADD3.X UR5, UPT, UPT, URZ, UR5, URZ, UP0, !UPT ;  /* 0x00000005ff057290 */ /* 0x000fe200087fe4ff */
[----:B------:R-:W-:Y:S01]  /*03c0*/  IADD3.X R7, PT, PT, RZ, R7, RZ, P1, !PT ;  /* 0x00000007ff077210 */ /* 0x000fe20000ffe4ff */
[----:B------:R-:W-:-:S04]  /*03d0*/  UISETP.NE.U32.AND UP0, UPT, UR4, 0xfa0, UPT ;  /* 0x00000fa00400788c */ /* 0x000fc8000bf05070 */
[----:B------:R-:W-:Y:S01]  /*03e0*/  UISETP.NE.AND.EX UP0, UPT, UR5, URZ, UPT, UP0 ;  /* 0x000000ff0500728c */ /* 0x000fe2000bf05300 */
[----:B------:R-:W-:Y:S06]  /*03f0*/  BAR.SYNC.DEFER_BLOCKING 0x0 ;  /* 0x0000000000007b1d */ /* 0x000fec0000010000 */
[----:B--2---:R-:W3:Y:S04]  /*0400*/  SHFL.IDX PT, R28, R24, RZ, 0x1f ;  /* 0x00001fff181c7589 */ /* 0x004ee800000e0000 */
[----:B------:R-:W0:Y:S04]  /*0410*/  SHFL.IDX PT, R30, R24, 0x1, 0x1f ;  /* 0x00201f00181e7f89 */ /* 0x000e2800000e0000 */
[----:B------:R-:W1:Y:S04]  /*0420*/  SHFL.IDX PT, R32, R24, 0x2, 0x1f ;  /* 0x00401f0018207f89 */ /* 0x000e6800000e0000 */
[----:B------:R-:W2:Y:S04]  /*0430*/  SHFL.IDX PT, R34, R24, 0x3, 0x1f ;  /* 0x00601f0018227f89 */ /* 0x000ea800000e0000 */
[----:B------:R-:W4:Y:S04]  /*0440*/  SHFL.IDX PT, R36, R24, 0x4, 0x1f ;  /* 0x00801f0018247f89 */ /* 0x000f2800000e0000 */
[----:B------:R-:W5:Y:S04]  /*0450*/  SHFL.IDX PT, R38, R24, 0x5, 0x1f ;  /* 0x00a01f0018267f89 */ /* 0x000f6800000e0000 */
[----:B------:R-:W5:Y:S04]  /*0460*/  SHFL.IDX PT, R40, R24, 0x6, 0x1f ;  /* 0x00c01f0018287f89 */ /* 0x000f6800000e0000 */
[----:B------:R-:W5:Y:S04]  /*0470*/  SHFL.IDX PT, R42, R24, 0x7, 0x1f ;  /* 0x00e01f00182a7f89 */ /* 0x000f6800000e0000 */
[----:B------:R-:W5:Y:S04]  /*0480*/  SHFL.IDX PT, R46, R24, 0x8, 0x1f ;  /* 0x01001f00182e7f89 */ /* 0x000f6800000e0000 */
[----:B------:R-:W5:Y:S01]  /*0490*/  SHFL.IDX PT, R48, R24, 0x9, 0x1f ;  /* 0x01201f0018307f89 */ /* 0x000f6200000e0000 */
[-C--:B---3--:R-:W-:Y:S01]  /*04a0*/  FFMA R20, R28, R26.reuse, R20 ;  /* 0x0000001a1c147223 */ /* 0x088fe20000000014 */
[-C--:B0-----:R-:W-:Y:S01]  /*04b0*/  FFMA R18, R30, R26.reuse, R18 ;  /* 0x0000001a1e127223 */ /* 0x081fe20000000012 */
[-C--:B-1----:R-:W-:Y:S01]  /*04c0*/  FFMA R16, R32, R26.reuse, R16 ;  /* 0x0000001a20107223 */ /* 0x082fe20000000010 */
[----:B------:R-:W0:Y:S01]  /*04d0*/  SHFL.IDX PT, R50, R24, 0xa, 0x1f ;  /* 0x01401f0018327f89 */ /* 0x000e2200000e0000 */
[-C--:B--2---:R-:W-:Y:S01]  /*04e0*/  FFMA R14, R34, R26.reuse, R14 ;  /* 0x0000001a220e7223 */ /* 0x084fe2000000000e */
[----:B----4-:R-:W-:-:S02]  /*04f0*/  FFMA R12, R36, R26, R12 ;  /* 0x0000001a240c7223 */ /* 0x010fc4000000000c */
[----:B------:R-:W1:Y:S01]  /*0500*/  SHFL.IDX PT, R52, R24, 0xb, 0x1f ;  /* 0x01601f0018347f89 */ /* 0x000e6200000e0000 */
[----:B-----5:R-:W-:-:S03]  /*0510*/  FFMA R10, R38, R26, R10 ;  /* 0x0000001a260a7223 */ /* 0x020fc6000000000a */
[----:B------:R-:W2:Y:S01]  /*0520*/  SHFL.IDX PT, R28, R24, 0xc, 0x1f ;  /* 0x01801f00181c7f89 */ /* 0x000ea200000e0000 */
[----:B------:R-:W-:-:S03]  /*0530*/  FFMA R61, R40, R26, R61 ;  /* 0x0000001a283d7223 */ /* 0x000fc6000000003d */
[----:B------:R-:W3:Y:S01]  /*0540*/  SHFL.IDX PT, R8, R24, 0xd, 0x1f ;  /* 0x01a01f0018087f89 */ /* 0x000ee200000e0000 */
[----:B------:R-:W-:-:S03]  /*0550*/  FFMA R59, R42, R26, R59 ;  /* 0x0000001a2a3b7223 */ /* 0x000fc6000000003b */
[----:B------:R-:W4:Y:S01]  /*0560*/  SHFL.IDX PT, R30, R24, 0xe, 0x1f ;  /* 0x01c01f00181e7f89 */ /* 0x000f2200000e0000 */
[----:B------:R-:W-:-:S03]  /*0570*/  FFMA R57, R46, R26, R57 ;  /* 0x0000001a2e397223 */ /* 0x000fc60000000039 */
[----:B------:R-:W5:Y:S01]  /*0580*/  SHFL.IDX PT, R32, R24, 0xf, 0x1f ;  /* 0x01e01f0018207f89 */ /* 0x000f6200000e0000 */
[-C--:B------:R-:W-:Y:S01]  /*0590*/  FFMA R55, R48, R26.reuse, R55 ;  /* 0x0000001a30377223 */ /* 0x080fe20000000037 */
[-C--:B0-----:R-:W-:Y:S02]  /*05a0*/  FFMA R53, R50, R26.reuse, R53 ;  /* 0x0000001a32357223 */ /* 0x081fe40000000035 */
[----:B------:R-:W0:Y:S01]  /*05b0*/  SHFL.IDX PT, R42, R24, 0x10, 0x1f ;  /* 0x02001f00182a7f89 */ /* 0x000e2200000e0000 */
[----:B-1----:R-:W-:-:S03]  /*05c0*/  FFMA R51, R52, R26, R51 ;  /* 0x0000001a34337223 */ /* 0x002fc60000000033 */
[----:B------:R-:W1:Y:S01]  /*05d0*/  SHFL.IDX PT, R40, R24, 0x11, 0x1f ;  /* 0x02201f0018287f89 */ /* 0x000e6200000e0000 */
[----:B--2---:R-:W-:-:S03]  /*05e0*/  FFMA R49, R28, R26, R49 ;  /* 0x0000001a1c317223 */ /* 0x004fc60000000031 */
[----:B------:R-:W2:Y:S01]  /*05f0*/  SHFL.IDX PT, R38, R24, 0x12, 0x1f ;  /* 0x02401f0018267f89 */ /* 0x000ea200000e0000 */
[----:B---3--:R-:W-:-:S03]  /*0600*/  FFMA R25, R8, R26, R25 ;  /* 0x0000001a08197223 */ /* 0x008fc60000000019 */
[----:B------:R-:W3:Y:S01]  /*0610*/  SHFL.IDX PT, R36, R24, 0x13, 0x1f ;  /* 0x02601f0018247f89 */ /* 0x000ee200000e0000 */
[----:B----4-:R-:W-:-:S03]  /*0620*/  FFMA R23, R30, R26, R23 ;  /* 0x0000001a1e177223 */ /* 0x010fc60000000017 */
[----:B------:R-:W4:Y:S01]  /*0630*/  SHFL.IDX PT, R34, R24, 0x14, 0x1f ;  /* 0x02801f0018227f89 */ /* 0x000f2200000e0000 */
[----:B-----5:R-:W-:-:S03]  /*0640*/  FFMA R21, R32, R26, R21 ;  /* 0x0000001a20157223 */ /* 0x020fc60000000015 */
[----:B------:R-:W5:Y:S04]  /*0650*/  SHFL.IDX PT, R46, R24, 0x15, 0x1f ;  /* 0x02a01f00182e7f89 */ /* 0x000f6800000e0000 */
[----:B------:R-:W5:Y:S01]  /*0660*/  SHFL.IDX PT, R28, R24, 0x16, 0x1f ;  /* 0x02c01f00181c7f89 */ /* 0x000f6200000e0000 */
[----:B0-----:R-:W-:-:S03]  /*0670*/  FFMA R19, R42, R26, R19 ;  /* 0x0000001a2a137223 */ /* 0x001fc60000000013 */
        /* <DEDUP_REMOVED lines=10> */
[----:B------:R-:W5:Y:S01]  /*0720*/  SHFL.IDX PT, R52, R24, 0x1c, 0x1f ;  /* 0x03801f0018347f89 */ /* 0x000f6200000e0000 */
[----:B------:R-:W-:-:S03]  /*0730*/  FFMA R45, R28, R26, R45 ;  /* 0x0000001a1c2d7223 */ /* 0x000fc6000000002d */
[----:B------:R-:W5:Y:S01]  /*0740*/  SHFL.IDX PT, R54, R24, 0x1d, 0x1f ;  /* 0x03a01f0018367f89 */ /* 0x000f6200000e0000 */
[----:B0-----:R-:W-:-:S03]  /*0750*/  FFMA R43, R8, R26, R43 ;  /* 0x0000001a082b7223 */ /* 0x001fc6000000002b */
[----:B------:R-:W0:Y:S01]  /*0760*/  SHFL.IDX PT, R56, R24, 0x1e, 0x1f ;  /* 0x03c01f0018387f89 */ /* 0x000e2200000e0000 */
[----:B-1----:R-:W-:-:S03]  /*0770*/  FFMA R41, R48, R26, R41 ;  /* 0x0000001a30297223 */ /* 0x002fc60000000029 */
[----:B------:R-:W1:Y:S01]  /*0780*/  SHFL.IDX PT, R58, R24, 0x1f, 0x1f ;  /* 0x03e01f00183a7f89 */ /* 0x000e6200000e0000 */
[-C--:B--2---:R-:W-:Y:S01]  /*0790*/  FFMA R39, R50, R26.reuse, R39 ;  /* 0x0000001a32277223 */ /* 0x084fe20000000027 */
[-C--:B---3--:R-:W-:Y:S01]  /*07a0*/  FFMA R37, R30, R26.reuse, R37 ;  /* 0x0000001a1e257223 */ /* 0x088fe20000000025 */
[-C--:B----4-:R-:W-:Y:S01]  /*07b0*/  FFMA R35, R32, R26.reuse, R35 ;  /* 0x0000001a20237223 */ /* 0x090fe20000000023 */
[-C--:B-----5:R-:W-:Y:S01]  /*07c0*/  FFMA R27, R52, R26.reuse, R27 ;  /* 0x0000001a341b7223 */ /* 0x0a0fe2000000001b */
[-C--:B------:R-:W-:Y:S01]  /*07d0*/  FFMA R33, R54, R26.reuse, R33 ;  /* 0x0000001a36217223 */ /* 0x080fe20000000021 */
[-C--:B0-----:R-:W-:Y:S01]  /*07e0*/  FFMA R31, R56, R26.reuse, R31 ;  /* 0x0000001a381f7223 */ /* 0x081fe2000000001f */
[----:B-1----:R-:W-:Y:S01]  /*07f0*/  FFMA R29, R58, R26, R29 ;  /* 0x0000001a3a1d7223 */ /* 0x002fe2000000001d */
[----:B------:R-:W-:Y:S06]  /*0800*/  BRA.U UP0, `(.L_x_0) ;  /* 0xfffffff900c07547 */ /* 0x000fec000b83ffff */
[----:B------:R-:W0:Y:S01]  /*0810*/  LDCU.64 UR4, c[0x0][0x390] ;  /* 0x00007200ff0477ac */ /* 0x000e220008000a00 */
[----:B------:R-:W-:Y:S01]  /*0820*/  ISETP.GT.U32.AND P0, PT, R44, 0x1f, PT ;  /* 0x0000001f2c00780c */ /* 0x000fe20003f04070 */
[----:B------:R-:W-:Y:S01]  /*0830*/  BSSY.RECONVERGENT B0, `(.L_x_1) ;  /* 0x0000029000007945 */ /* 0x000fe20003800200 */
[----:B------:R-:W-:Y:S02]  /*0840*/  IADD3 R22, P1, PT, R2, R22, RZ ;  /* 0x0000001602167210 */ /* 0x000fe40007f3e0ff */
[----:B------:R-:W-:Y:S02]  /*0850*/  ISETP.GT.U32.OR P0, PT, R0, 0x3e7, P0 ;  /* 0x000003e70000780c */ /* 0x000fe40000704470 */
[----:B------:R-:W-:Y:S02]  /*0860*/  IADD3.X R3, PT, PT, RZ, R3, RZ, P1, !PT ;  /* 0x00000003ff037210 */ /* 0x000fe40000ffe4ff */
[----:B0-----:R-:W-:-:S04]  /*0870*/  LEA R2, P1, R22, UR4, 0x2 ;  /* 0x0000000416027c11 */ /* 0x001fc8000f8210ff */
[----:B------:R-:W-:-:S05]  /*0880*/  LEA.HI.X R3, R22, UR5, R3, 0x2, P1 ;  /* 0x0000000516037c11 */ /* 0x000fca00088f1403 */
[----:B------:R0:W-:Y:S04]  /*0890*/  @!P0 STG.E desc[UR6][R2.64], R20 ;  /* 0x0000001402008986 */ /* 0x0001e8000c101906 */
[----:B------:R0:W-:Y:S04]  /*08a0*/  @!P0 STG.E desc[UR6][R2.64+0x4], R18 ;  /* 0x0000041202008986 */ /* 0x0001e8000c101906 */
[----:B------:R0:W-:Y:S04]  /*08b0*/  @!P0 STG.E desc[UR6][R2.64+0x8], R16 ;  /* 0x0000081002008986 */ /* 0x0001e8000c101906 */
[----:B------:R0:W-:Y:S04]  /*08c0*/  @!P0 STG.E desc[UR6][R2.64+0xc], R14 ;  /* 0x00000c0e02008986 */ /* 0x0001e8000c101906 */
[----:B------:R0:W-:Y:S04]  /*08d0*/  @!P0 STG.E desc[UR6][R2.64+0x10], R12 ;  /* 0x0000100c02008986 */ /* 0x0001e8000c101906 */
[----:B------:R0:W-:Y:S04]  /*08e0*/  @!P0 STG.E desc[UR6][R2.64+0x14], R10 ;  /* 0x0000140a02008986 */ /* 0x0001e8000c101906 */
[----:B------:R0:W-:Y:S04]  /*08f0*/  @!P0 STG.E desc[UR6][R2.64+0x18], R61 ;  /* 0x0000183d02008986 */ /* 0x0001e8000c101906 */
[----:B------:R0:W-:Y:S01]  /*0900*/  @!P0 STG.E desc[UR6][R2.64+0x1c], R59 ;  /* 0x00001c3b02008986 */ /* 0x0001e2000c101906 */
[----:B------:R-:W-:-:S04]  /*0910*/  ISETP.GT.U32.AND P0, PT, R44, 0x1e, PT ;  /* 0x0000001e2c00780c */ /* 0x000fc80003f04070 */
[----:B------:R-:W-:-:S13]  /*0920*/  ISETP.GT.U32.OR P0, PT, R0, 0x3e7, P0 ;  /* 0x000003e70000780c */ /* 0x000fda0000704470 */
[----:B0-----:R-:W-:Y:S05]  /*0930*/  @P0 BRA `(.L_x_2) ;  /* 0x0000000000600947 */ /* 0x001fea0003800000 */
[----:B------:R0:W-:Y:S04]  /*0940*/  STG.E desc[UR6][R2.64+0x20], R57 ;  /* 0x0000203902007986 */ /* 0x0001e8000c101906 */
        /* <DEDUP_REMOVED lines=22> */
[----:B------:R0:W-:Y:S02]  /*0ab0*/  STG.E desc[UR6][R2.64+0x7c], R29 ;  /* 0x00007c1d02007986 */ /* 0x0001e4000c101906 */
.L_x_2:
[----:B------:R-:W-:Y:S05]  /*0ac0*/  BSYNC.RECONVERGENT B0 ;  /* 0x0000000000007941 */ /* 0x000fea0003800200 */
.L_x_1:
[----:B------:R-:W-:Y:S06]  /*0ad0*/  BAR.SYNC.DEFER_BLOCKING 0x0 ;  /* 0x0000000000007b1d */ /* 0x000fec0000010000 */
[----:B------:R-:W-:Y:S05]  /*0ae0*/  EXIT ;  /* 0x000000000000794d */ /* 0x000fea0003800000 */
.L_x_3:
[----:B------:R-:W-:-:S00]  /*0af0*/  BRA `(.L_x_3) ;  /* 0xfffffffc00fc7947 */ /* 0x000fc0000383ffff */
[----:B------:R-:W-:-:S00]  /*0b00*/  NOP ;  /* 0x0000000000007918 */ /* 0x000fc00000000000 */
[----:B------:R-:W-:-:S00]  /*0b10*/  NOP ;  /* 0x0000000000007918 */ /* 0x000fc00000000000 */
[----:B------:R-:W-:-:S00]  /*0b20*/  NOP ;  /* 0x0000000000007918 */ /* 0x000fc00000000000 */
[----:B------:R-:W-:-:S00]  /*0b30*/  NOP ;  /* 0x0000000000007918 */ /* 0x000fc00000000000 */
[----:B------:R-:W-:-:S00]  /*0b40*/  NOP ;  /* 0x0000000000007918 */ /* 0x000fc00000000000 */
[----:B------:R-:W-:-:S00]  /*0b50*/  NOP ;  /* 0x0000000000007918 */ /* 0x000fc00000000000 */
[----:B------:R-:W-:-:S00]  /*0b60*/  NOP ;  /* 0x0000000000007918 */ /* 0x000fc00000000000 */
[----:B------:R-:W-:-:S00]  /*0b70*/  NOP ;  /* 0x0000000000007918 */ /* 0x000fc00000000000 */
.L_x_36:


//--------------------- .text._Z20matrix_multiply_gpu4ILm1000ELm32EEvPfS0_S0_ --------------------------
	.section	.text._Z20matrix_multiply_gpu4ILm1000ELm32EEvPfS0_S0_,"ax",@progbits
	.align	128
        .global         _Z20matrix_multiply_gpu4ILm1000ELm32EEvPfS0_S0_
        .type           _Z20matrix_multiply_gpu4ILm1000ELm32EEvPfS0_S0_,@function
        .size           _Z20matrix_multiply_gpu4ILm1000ELm32EEvPfS0_S0_,(.L_x_37 - _Z20matrix_multiply_gpu4ILm1000ELm32EEvPfS0_S0_)
        .other          _Z20matrix_multiply_gpu4ILm1000ELm32EEvPfS0_S0_,@"STO_CUDA_ENTRY STV_DEFAULT"
_Z20matrix_multiply_gpu4ILm1000ELm32EEvPfS0_S0_:
.text._Z20matrix_multiply_gpu4ILm1000ELm32EEvPfS0_S0_:
[----:B------:R-:W-:Y:S01]  /*0000*/  LDC R1, c[0x0][0x37c] ;  /* 0x0000df00ff017b82 */ /* 0x000fe20000000800 */
[----:B------:R-:W0:Y:S07]  /*0010*/  S2R R4, SR_TID.X ;  /* 0x0000000000047919 */ /* 0x000e2e0000002100 */
[----:B------:R-:W1:Y:S01]  /*0020*/  S2UR UR5, SR_CgaCtaId ;  /* 0x00000000000579c3 */ /* 0x000e620000008800 */
[----:B------:R-:W-:Y:S01]  /*0030*/  UMOV UR4, 0x400 ;  /* 0x0000040000047882 */ /* 0x000fe20000000000 */
[----:B------:R-:W-:Y:S01]  /*0040*/  HFMA2 R5, -RZ, RZ, 0, 0 ;  /* 0x00000000ff057431 */ /* 0x000fe200000001ff */
[----:B------:R-:W2:Y:S01]  /*0050*/  S2R R7, SR_CTAID.X ;  /* 0x0000000000077919 */ /* 0x000ea20000002500 */
[----:B------:R-:W3:Y:S01]  /*0060*/  LDCU.64 UR6, c[0x0][0x358] ;  /* 0x00006b00ff0677ac */ /* 0x000ee20008000a00 */
[----:B------:R-:W4:Y:S03]  /*0070*/  S2R R15, SR_CTAID.Y ;  /* 0x00000000000f7919 */ /* 0x000f260000002600 */
[----:B------:R-:W5:Y:S01]  /*0080*/  LDC.64 R10, c[0x0][0x380] ;  /* 0x0000e000ff0a7b82 */ /* 0x000f620000000a00 */
[----:B-1----:R-:W-:-:S06]  /*0090*/  ULEA UR4, UR5, UR4, 0x18 ;  /* 0x0000000405047291 */ /* 0x002fcc000f8ec0ff */
[C---:B0-----:R-:W-:Y:S01]  /*00a0*/  LEA R13, R4.reuse, UR4, 0x2 ;  /* 0x00000004040d7c11 */ /* 0x041fe2000f8e10ff */
[----:B------:R-:W-:-:S04]  /*00b0*/  IMAD.WIDE.U32 R8, R4, 0x4, RZ ;  /* 0x0000000404087825 */ /* 0x000fc800078e00ff */
[----:B------:R-:W0:Y:S01]  /*00c0*/  LDCU.64 UR4, c[0x0][0x388] ;  /* 0x00007100ff0477ac */ /* 0x000e220008000a00 */
[----:B------:R1:W-:Y:S01]  /*00d0*/  STS [R13], RZ ;  /* 0x000000ff0d007388 */ /* 0x0003e20000000800 */
[----:B--2---:R-:W-:Y:S01]  /*00e0*/  IMAD.WIDE.U32 R2, R7, 0x20, R4 ;  /* 0x0000002007027825 */ /* 0x004fe200078e0004 */
[----:B----4-:R-:W-:Y:S02]  /*00f0*/  LEA R0, R15, R4, 0x5 ;  /* 0x000000040f007211 */ /* 0x010fe400078e28ff */
[----:B------:R1:W-:Y:S01]  /*0100*/  STS [R13+0x80], RZ ;  /* 0x000080ff0d007388 */ /* 0x0003e20000000800 */
[----:B------:R-:W-:Y:S01]  /*0110*/  IMAD.WIDE.U32 R8, R7, 0x80, R8 ;  /* 0x0000008007087825 */ /* 0x000fe200078e0008 */
[----:B------:R-:W-:Y:S02]  /*0120*/  ISETP.GT.U32.AND P0, PT, R2, 0x3e7, PT ;  /* 0x000003e70200780c */ /* 0x000fe40003f04070 */
[----:B------:R1:W-:Y:S01]  /*0130*/  STS [R13+0x100], RZ ;  /* 0x000100ff0d007388 */ /* 0x0003e20000000800 */
[----:B------:R-:W-:Y:S01]  /*0140*/  IMAD R2, R0, 0x3e8, RZ ;  /* 0x000003e800027824 */ /* 0x000fe200078e02ff */
[----:B------:R-:W-:Y:S01]  /*0150*/  ISETP.GT.U32.AND.EX P0, PT, R3, RZ, PT, P0 ;  /* 0x000000ff0300720c */ /* 0x000fe20003f04100 */
[----:B------:R-:W-:Y:S01]  /*0160*/  HFMA2 R3, -RZ, RZ, 0, 0 ;  /* 0x00000000ff037431 */ /* 0x000fe200000001ff */
[----:B------:R1:W-:Y:S01]  /*0170*/  STS [R13+0x180], RZ ;  /* 0x000180ff0d007388 */ /* 0x0003e20000000800 */
[----:B------:R-:W-:-:S02]  /*0180*/  IMAD R6, R4, 0x7c, R13 ;  /* 0x0000007c04067824 */ /* 0x000fc400078e020d */
[----:B-----5:R-:W-:Y:S01]  /*0190*/  IMAD.WIDE.U32 R4, R2, 0x4, R10 ;  /* 0x0000000402047825 */ /* 0x020fe200078e000a */
[----:B------:R1:W-:Y:S01]  /*01a0*/  STS [R13+0x200], RZ ;  /* 0x000200ff0d007388 */ /* 0x0003e20000000800 */
[----:B0-----:R-:W-:Y:S01]  /*01b0*/  IADD3 R8, P1, PT, R8, UR4, RZ ;  /* 0x0000000408087c10 */ /* 0x001fe2000ff3e0ff */
[----:B------:R-:W-:Y:S02]  /*01c0*/  UMOV UR4, URZ ;  /* 0x000000ff00047c82 */ /* 0x000fe40008000000 */
[----:B------:R1:W-:Y:S01]  /*01d0*/  STS [R13+0x280], RZ ;  /* 0x000280ff0d007388 */ /* 0x0003e20000000800 */
[----:B------:R-:W-:Y:S01]  /*01e0*/  IADD3.X R9, PT, PT, R9, UR5, RZ, P1, !PT ;  /* 0x0000000509097c10 */ /* 0x000fe20008ffe4ff */
[----:B------:R-:W-:Y:S02]  /*01f0*/  UMOV UR5, URZ ;  /* 0x000000ff00057c82 */ /* 0x000fe40008000000 */
[----:B------:R1:W-:Y:S04]  /*0200*/  STS [R13+0x300], RZ ;  /* 0x000300ff0d007388 */ /* 0x0003e80000000800 */
        /* <DEDUP_REMOVED lines=24> */
[----:B---3--:R1:W-:Y:S02]  /*0390*/  STS [R13+0xf80], RZ ;  /* 0x000f80ff0d007388 */ /* 0x0083e40000000800 */
.L_x_4:
[----:B------:R-:W-:Y:S02]  /*03a0*/  CS2R R10, SRZ ;  /* 0x00000000000a7805 */ /* 0x000fe4000001ff00 */
[----:B------:R-:W-:-:S04]  /*03b0*/  ISETP.GT.U32.AND P1, PT, R0, 0x3e7, PT ;  /* 0x000003e70000780c */ /* 0x000fc80003f24070 */
[----:B0-----:R0:W2:Y:S01]  /*03c0*/  @!P0 LDG.E R11, desc[UR6][R8.64] ;  /* 0x00000006080b8981 */ /* 0x0010a2000c1e1900 */
[----:B------:R-:W-:Y:S08]  /*03d0*/  BAR.SYNC.DEFER_BLOCKING 0x0 ;  /* 0x0000000000007b1d */ /* 0x000ff00000010000 */
[----:B------:R-:W-:-:S04]  /*03e0*/  @!P1 IADD3 R12, P2, PT, R4, UR4, RZ ;  /* 0x00000004040c9c10 */ /* 0x000fc8000ff5e0ff */
[----:B-1----:R-:W-:-:S05]  /*03f0*/  @!P1 IADD3.X R13, PT, PT, R5, UR5, RZ, P2, !PT ;  /* 0x00000005050d9c10 */ /* 0x002fca00097fe4ff */
[----:B------:R1:W3:Y:S01]  /*0400*/  @!P1 LDG.E R10, desc[UR6][R12.64] ;  /* 0x000000060c0a9981 */ /* 0x0002e2000c1e1900 */
[----:B------:R-:W-:Y:S01]  /*0410*/  UIADD3 UR4, UP1, UPT, UR4, 0x4, URZ ;  /* 0x0000000404047890 */ /* 0x000fe2000ff3e0ff */
[----:B0-----:R-:W-:Y:S01]  /*0420*/  IADD3 R8, P1, PT, R8, 0xfa0, RZ ;  /* 0x00000fa008087810 */ /* 0x001fe20007f3e0ff */
[----:B------:R-:W-:Y:S02]  /*0430*/  BAR.SYNC.DEFER_BLOCKING 0x0 ;  /* 0x0000000000007b1d */ /* 0x000fe40000010000 */
[----:B------:R-:W-:Y:S01]  /*0440*/  UISETP.NE.U32.AND UP0, UPT, UR4, 0xfa0, UPT ;  /* 0x00000fa00400788c */ /* 0x000fe2000bf05070 */
[----:B------:R-:W-:Y:S01]  /*0450*/  IADD3.X R9, PT, PT, RZ, R9, RZ, P1, !PT ;  /* 0x00000009ff097210 */ /* 0x000fe20000ffe4ff */
[----:B------:R-:W-:-:S04]  /*0460*/  UIADD3.X UR5, UPT, UPT, URZ, UR5, URZ, UP1, !UPT ;  /* 0x00000005ff057290 */ /* 0x000fc80008ffe4ff */
[----:B------:R-:W-:Y:S01]  /*0470*/  UISETP.NE.AND.EX UP0, UPT, UR5, URZ, UPT, UP0 ;  /* 0x000000ff0500728c */ /* 0x000fe2000bf05300 */
[----:B------:R-:W-:Y:S04]  /*0480*/  LDS R18, [R6] ;  /* 0x0000000006127984 */ /* 0x000fe80000000800 */
[----:B------:R-:W-:Y:S04]  /*0490*/  LDS R22, [R6+0x4] ;  /* 0x0000040006167984 */ /* 0x000fe80000000800 */
[----:B------:R-:W-:Y:S04]  /*04a0*/  LDS R16, [R6+0x8] ;  /* 0x0000080006107984 */ /* 0x000fe80000000800 */
[----:B------:R-:W-:Y:S04]  /*04b0*/  LDS R21, [R6+0x10] ;  /* 0x0000100006157984 */ /* 0x000fe80000000800 */
[----:B------:R-:W-:Y:S04]  /*04c0*/  LDS R17, [R6+0x14] ;  /* 0x0000140006117984 */ /* 0x000fe80000000800 */
[----:B------:R-:W-:Y:S04]  /*04d0*/  LDS R14, [R6+0xc] ;  /* 0x00000c00060e7984 */ /* 0x000fe80000000800 */
[----:B------:R-:W-:Y:S04]  /*04e0*/  LDS R15, [R6+0x18] ;  /* 0x00001800060f7984 */ /* 0x000fe80000000800 */
[----:B-1----:R-:W-:Y:S04]  /*04f0*/  LDS R13, [R6+0x1c] ;  /* 0x00001c00060d7984 */ /* 0x002fe80000000800 */
[----:B------:R-:W-:Y:S04]  /*0500*/  LDS R29, [R6+0x2c] ;  /* 0x00002c00061d7984 */ /* 0x000fe80000000800 */
[----:B--2---:R-:W3:Y:S04]  /*0510*/  SHFL.IDX PT, R19, R11, RZ, 0x1f ;  /* 0x00001fff0b137589 */ /* 0x004ee800000e0000 */
[----:B------:R-:W0:Y:S04]  /*0520*/  SHFL.IDX PT, R25, R11, 0x1, 0x1f ;  /* 0x00201f000b197f89 */ /* 0x000e2800000e0000 */
[----:B------:R-:W1:Y:S04]  /*0530*/  SHFL.IDX PT, R27, R11, 0x2, 0x1f ;  /* 0x00401f000b1b7f89 */ /* 0x000e6800000e0000 */
[----:B------:R-:W2:Y:S04]  /*0540*/  SHFL.IDX PT, R12, R11, 0x4, 0x1f ;  /* 0x00801f000b0c7f89 */ /* 0x000ea800000e0000 */
[----:B------:R-:W4:Y:S04]  /*0550*/  SHFL.IDX PT, R23, R11, 0x3, 0x1f ;  /* 0x00601f000b177f89 */ /* 0x000f2800000e0000 */
[----:B------:R-:W5:Y:S01]  /*0560*/  SHFL.IDX PT, R24, R11, 0x6, 0x1f ;  /* 0x00c01f000b187f89 */ /* 0x000f6200000e0000 */
[-C--:B---3--:R-:W-:Y:S01]  /*0570*/  FFMA R20, R19, R10.reuse, R18 ;  /* 0x0000000a13147223 */ /* 0x088fe20000000012 */
[----:B0-----:R-:W-:-:S02]  /*0580*/  FFMA R26, R25, R10, R22 ;  /* 0x0000000a191a7223 */ /* 0x001fc40000000016 */
[----:B------:R-:W-:Y:S01]  /*0590*/  LDS R19, [R6+0x20] ;  /* 0x0000200006137984 */ /* 0x000fe20000000800 */
[----:B-1----:R-:W-:-:S03]  /*05a0*/  FFMA R28, R27, R10, R16 ;  /* 0x0000000a1b1c7223 */ /* 0x002fc60000000010 */
[----:B------:R-:W0:Y:S01]  /*05b0*/  SHFL.IDX PT, R18, R11, 0x5, 0x1f ;  /* 0x00a01f000b127f89 */ /* 0x000e2200000e0000 */
[----:B--2---:R-:W-:-:S03]  /*05c0*/  FFMA R21, R12, R10, R21 ;  /* 0x0000000a0c157223 */ /* 0x004fc60000000015 */
[----:B------:R-:W-:Y:S01]  /*05d0*/  LDS R25, [R6+0x24] ;  /* 0x0000240006197984 */ /* 0x000fe20000000800 */
[----:B----4-:R-:W-:-:S03]  /*05e0*/  FFMA R23, R23, R10, R14 ;  /* 0x0000000a17177223 */ /* 0x010fc6000000000e */
[----:B------:R-:W-:Y:S01]  /*05f0*/  SHFL.IDX PT, R22, R11, 0x7, 0x1f ;  /* 0x00e01f000b167f89 */ /* 0x000fe200000e0000 */
[----:B-----5:R-:W-:-:S03]  /*0600*/  FFMA R15, R24, R10, R15 ;  /* 0x0000000a180f7223 */ /* 0x020fc6000000000f */
[----:B------:R-:W-:Y:S04]  /*0610*/  LDS R27, [R6+0x28] ;  /* 0x00002800061b7984 */ /* 0x000fe80000000800 */
[----:B------:R-:W-:Y:S04]  /*0620*/  STS [R6], R20 ;  /* 0x0000001406007388 */ /* 0x000fe80000000800 */
[----:B------:R-:W1:Y:S04]  /*0630*/  SHFL.IDX PT, R20, R11, 0x8, 0x1f ;  /* 0x01001f000b147f89 */ /* 0x000e6800000e0000 */
[----:B------:R-:W-:Y:S04]  /*0640*/  LDS R12, [R6+0x30] ;  /* 0x00003000060c7984 */ /* 0x000fe80000000800 */
[----:B------:R0:W-:Y:S04]  /*0650*/  STS [R6+0x4], R26 ;  /* 0x0000041a06007388 */ /* 0x0001e80000000800 */
[----:B------:R-:W2:Y:S04]  /*0660*/  SHFL.IDX PT, R14, R11, 0x9, 0x1f ;  /* 0x01201f000b0e7f89 */ /* 0x000ea800000e0000 */
[----:B------:R-:W3:Y:S01]  /*0670*/  SHFL.IDX PT, R16, R11, 0xa, 0x1f ;  /* 0x01401f000b107f89 */ /* 0x000ee200000e0000 */
[----:B0-----:R-:W-:-:S03]  /*0680*/  FFMA R26, R18, R10, R17 ;  /* 0x0000000a121a7223 */ /* 0x001fc60000000011 */
[----:B------:R-:W-:Y:S04]  /*0690*/  LDS R17, [R6+0x34] ;  /* 0x0000340006117984 */ /* 0x000fe80000000800 */
[----:B------:R0:W-:Y:S01]  /*06a0*/  STS [R6+0x8], R28 ;  /* 0x0000081c06007388 */ /* 0x0001e20000000800 */
[----:B-1----:R-:W-:-:S03]  /*06b0*/  FFMA R24, R20, R10, R19 ;  /* 0x0000000a14187223 */ /* 0x002fc60000000013 */
[----:B------:R-:W-:Y:S04]  /*06c0*/  STS [R6+0x10], R21 ;  /* 0x0000101506007388 */ /* 0x000fe80000000800 */
[----:B------:R-:W-:Y:S01]  /*06d0*/  SHFL.IDX PT, R21, R11, 0xc, 0x1f ;  /* 0x01801f000b157f89 */ /* 0x000fe200000e0000 */
[----:B0-----:R-:W-:-:S03]  /*06e0*/  FFMA R28, R22, R10, R13 ;  /* 0x0000000a161c7223 */ /* 0x001fc6000000000d */
[----:B------:R-:W-:Y:S01]  /*06f0*/  LDS R13, [R6+0x38] ;  /* 0x00003800060d7984 */ /* 0x000fe20000000800 */
[----:B--2---:R-:W-:-:S03]  /*0700*/  FFMA R25, R14, R10, R25 ;  /* 0x0000000a0e197223 */ /* 0x004fc60000000019 */
[----:B------:R-:W-:Y:S01]  /*0710*/  STS [R6+0x18], R15 ;  /* 0x0000180f06007388 */ /* 0x000fe20000000800 */
[----:B---3--:R-:W-:-:S03]  /*0720*/  FFMA R27, R16, R10, R27 ;  /* 0x0000000a101b7223 */ /* 0x008fc6000000001b */
[----:B------:R-:W-:Y:S04]  /*0730*/  STS [R6+0xc], R23 ;  /* 0x00000c1706007388 */ /* 0x000fe80000000800 */
[----:B------:R-:W-:Y:S04]  /*0740*/  LDS R15, [R6+0x3c] ;  /* 0x00003c00060f7984 */ /* 0x000fe80000000800 */
[----:B------:R-:W-:Y:S04]  /*0750*/  LDS R19, [R6+0x40] ;  /* 0x0000400006137984 */ /* 0x000fe80000000800 */
[----:B------:R-:W-:Y:S04]  /*0760*/  LDS R23, [R6+0x44] ;  /* 0x0000440006177984 */ /* 0x000fe80000000800 */
[----:B------:R-:W-:Y:S04]  /*0770*/  SHFL.IDX PT, R20, R11, 0xd, 0x1f ;  /* 0x01a01f000b147f89 */ /* 0x000fe800000e0000 */
[----:B------:R-:W0:Y:S04]  /*0780*/  SHFL.IDX PT, R18, R11, 0xb, 0x1f ;  /* 0x01601f000b127f89 */ /* 0x000e2800000e0000 */
[----:B------:R-:W1:Y:S04]  /*0790*/  SHFL.IDX PT, R22, R11, 0xe, 0x1f ;  /* 0x01c01f000b167f89 */ /* 0x000e6800000e0000 */
[----:B------:R-:W-:Y:S04]  /*07a0*/  STS [R6+0x14], R26 ;  /* 0x0000141a06007388 */ /* 0x000fe80000000800 */
[----:B------:R-:W-:Y:S04]  /*07b0*/  STS [R6+0x24], R25 ;  /* 0x0000241906007388 */ /* 0x000fe80000000800 */
[----:B------:R-:W-:Y:S04]  /*07c0*/  STS [R6+0x28], R27 ;  /* 0x0000281b06007388 */ /* 0x000fe80000000800 */
[----:B------:R-:W-:Y:S04]  /*07d0*/  SHFL.IDX PT, R26, R11, 0xf, 0x1f ;  /* 0x01e01f000b1a7f89 */ /* 0x000fe800000e0000 */
[----:B------:R-:W-:Y:S01]  /*07e0*/  SHFL.IDX PT, R14, R11, 0x10, 0x1f ;  /* 0x02001f000b0e7f89 */ /* 0x000fe200000e0000 */
[----:B0-----:R-:W-:-:S03]  /*07f0*/  FFMA R29, R18, R10, R29 ;  /* 0x0000000a121d7223 */ /* 0x001fc6000000001d */
[----:B------:R-:W-:Y:S01]  /*0800*/  SHFL.IDX PT, R16, R11, 0x11, 0x1f ;  /* 0x02201f000b107f89 */ /* 0x000fe200000e0000 */
[----:B-1----:R-:W-:-:S03]  /*0810*/  FFMA R13, R22, R10, R13 ;  /* 0x0000000a160d7223 */ /* 0x002fc6000000000d */
[----:B------:R-:W-:Y:S04]  /*0820*/  LDS R27, [R6+0x48] ;  /* 0x00004800061b7984 */ /* 0x000fe80000000800 */
[----:B------:R-:W-:Y:S04]  /*0830*/  LDS R25, [R6+0x4c] ;  /* 0x00004c0006197984 */ /* 0x000fe80000000800 */
[----:B------:R0:W-:Y:S04]  /*0840*/  STS [R6+0x1c], R28 ;  /* 0x00001c1c06007388 */ /* 0x0001e80000000800 */
[----:B------:R1:W-:Y:S04]  /*0850*/  STS [R6+0x20], R24 ;  /* 0x0000201806007388 */ /* 0x0003e80000000800 */
[----:B------:R-:W2:Y:S01]  /*0860*/  SHFL.IDX PT, R18, R11, 0x13, 0x1f ;  /* 0x02601f000b127f89 */ /* 0x000ea200000e0000 */
[----:B0-----:R-:W-:-:S03]  /*0870*/  FFMA R28, R21, R10, R12 ;  /* 0x0000000a151c7223 */ /* 0x001fc6000000000c */
[----:B------:R-:W-:Y:S01]  /*0880*/  LDS R21, [R6+0x50] ;  /* 0x0000500006157984 */ /* 0x000fe20000000800 */
[----:B-1----:R-:W-:-:S03]  /*0890*/  FFMA R24, R20, R10, R17 ;  /* 0x0000000a14187223 */ /* 0x002fc60000000011 */
[----:B------:R-:W-:Y:S04]  /*08a0*/  LDS R17, [R6+0x54] ;  /* 0x0000540006117984 */ /* 0x000fe80000000800 */
[----:B------:R-:W-:Y:S04]  /*08b0*/  SHFL.IDX PT, R20, R11, 0x12, 0x1f ;  /* 0x02401f000b147f89 */ /* 0x000fe800000e0000 */
[----:B------:R-:W-:Y:S04]  /*08c0*/  SHFL.IDX PT, R12, R11, 0x14, 0x1f ;  /* 0x02801f000b0c7f89 */ /* 0x000fe800000e0000 */
[----:B------:R0:W-:Y:S04]  /*08d0*/  STS [R6+0x2c], R29 ;  /* 0x00002c1d06007388 */ /* 0x0001e80000000800 */
[----:B------:R1:W-:Y:S04]  /*08e0*/  STS [R6+0x30], R28 ;  /* 0x0000301c06007388 */ /* 0x0003e80000000800 */
[----:B------:R-:W-:Y:S01]  /*08f0*/  STS [R6+0x38], R13 ;  /* 0x0000380d06007388 */ /* 0x000fe20000000800 */
[-C--:B--2---:R-:W-:Y:S01]  /*0900*/  FFMA R25, R18, R10.reuse, R25 ;  /* 0x0000000a12197223 */ /* 0x084fe20000000019 */
[-C--:B0-----:R-:W-:Y:S01]  /*0910*/  FFMA R29, R26, R10.reuse, R15 ;  /* 0x0000000a1a1d7223 */ /* 0x081fe2000000000f */
[-C--:B------:R-:W-:Y:S01]  /*0920*/  FFMA R26, R14, R10.reuse, R19 ;  /* 0x0000000a0e1a7223 */ /* 0x080fe20000000013 */
[----:B------:R-:W-:Y:S01]  /*0930*/  LDS R13, [R6+0x58] ;  /* 0x00005800060d7984 */ /* 0x000fe20000000800 */
[----:B-1----:R-:W-:-:S03]  /*0940*/  FFMA R28, R16, R10, R23 ;  /* 0x0000000a101c7223 */ /* 0x002fc60000000017 */
[----:B------:R-:W0:Y:S04]  /*0950*/  SHFL.IDX PT, R22, R11, 0x15, 0x1f ;  /* 0x02a01f000b167f89 */ /* 0x000e2800000e0000 */
[----:B------:R-:W-:Y:S04]  /*0960*/  LDS R15, [R6+0x5c] ;  /* 0x00005c00060f7984 */ /* 0x000fe80000000800 */
[----:B------:R-:W-:Y:S04]  /*0970*/  LDS R19, [R6+0x60] ;  /* 0x0000600006137984 */ /* 0x000fe80000000800 */
[----:B------:R-:W-:Y:S04]  /*0980*/  LDS R23, [R6+0x64] ;  /* 0x0000640006177984 */ /* 0x000fe80000000800 */
[----:B------:R1:W-:Y:S04]  /*0990*/  STS [R6+0x34], R24 ;  /* 0x0000341806007388 */ /* 0x0003e80000000800 */
[----:B------:R-:W2:Y:S04]  /*09a0*/  SHFL.IDX PT, R14, R11, 0x16, 0x1f ;  /* 0x02c01f000b0e7f89 */ /* 0x000ea800000e0000 */
[----:B------:R-:W3:Y:S01]  /*09b0*/  SHFL.IDX PT, R18, R11, 0x18, 0x1f ;  /* 0x03001f000b127f89 */ /* 0x000ee200000e0000 */
[-C--:B0-----:R-:W-:Y:S01]  /*09c0*/  FFMA R22, R22, R10.reuse, R17 ;  /* 0x0000000a16167223 */ /* 0x081fe20000000011 */
[-C--:B-1----:R-:W-:Y:S01]  /*09d0*/  FFMA R24, R20, R10.reuse, R27 ;  /* 0x0000000a14187223 */ /* 0x082fe2000000001b */
[-C--:B------:R-:W-:Y:S01]  /*09e0*/  FFMA R27, R12, R10.reuse, R21 ;  /* 0x0000000a0c1b7223 */ /* 0x080fe20000000015 */
[----:B------:R-:W0:Y:S04]  /*09f0*/  SHFL.IDX PT, R20, R11, 0x17, 0x1f ;  /* 0x02e01f000b147f89 */ /* 0x000e2800000e0000 */
[----:B------:R-:W1:Y:S04]  /*0a00*/  SHFL.IDX PT, R16, R11, 0x19, 0x1f ;  /* 0x03201f000b107f89 */ /* 0x000e6800000e0000 */
[----:B------:R-:W-:Y:S04]  /*0a10*/  STS [R6+0x3c], R29 ;  /* 0x00003c1d06007388 */ /* 0x000fe80000000800 */
[----:B------:R-:W-:Y:S04]  /*0a20*/  STS [R6+0x4c], R25 ;  /* 0x00004c1906007388 */ /* 0x000fe80000000800 */
[----:B------:R-:W-:Y:S01]  /*0a30*/  STS [R6+0x50], R27 ;  /* 0x0000501b06007388 */ /* 0x000fe20000000800 */
[----:B--2---:R-:W-:-:S03]  /*0a40*/  FFMA R13, R14, R10, R13 ;  /* 0x0000000a0e0d7223 */ /* 0x004fc6000000000d */
[----:B------:R-:W-:Y:S01]  /*0a50*/  LDS R21, [R6+0x68] ;  /* 0x0000680006157984 */ /* 0x000fe20000000800 */
[----:B---3--:R-:W-:-:S03]  /*0a60*/  FFMA R19, R18, R10, R19 ;  /* 0x0000000a12137223 */ /* 0x008fc60000000013 */
[----:B------:R-:W-:Y:S01]  /*0a70*/  LDS R12, [R6+0x6c] ;  /* 0x00006c00060c7984 */ /* 0x000fe20000000800 */
[----:B0-----:R-:W-:-:S03]  /*0a80*/  FFMA R15, R20, R10, R15 ;  /* 0x0000000a140f7223 */ /* 0x001fc6000000000f */
[----:B------:R-:W-:Y:S01]  /*0a90*/  LDS R17, [R6+0x70] ;  /* 0x0000700006117984 */ /* 0x000fe20000000800 */
[----:B-1----:R-:W-:-:S03]  /*0aa0*/  FFMA R23, R16, R10, R23 ;  /* 0x0000000a10177223 */ /* 0x002fc60000000017 */
[----:B------:R-:W-:Y:S04]  /*0ab0*/  LDS R29, [R6+0x74] ;  /* 0x00007400061d7984 */ /* 0x000fe80000000800 */
[----:B------:R-:W-:Y:S04]  /*0ac0*/  LDS R27, [R6+0x78] ;  /* 0x00007800061b7984 */ /* 0x000fe80000000800 */
[----:B------:R-:W-:Y:S04]  /*0ad0*/  LDS R25, [R6+0x7c] ;  /* 0x00007c0006197984 */ /* 0x000fe80000000800 */
[----:B------:R-:W-:Y:S04]  /*0ae0*/  STS [R6+0x40], R26 ;  /* 0x0000401a06007388 */ /* 0x000fe80000000800 */
[----:B------:R-:W-:Y:S04]  /*0af0*/  STS [R6+0x48], R24 ;  /* 0x0000481806007388 */ /* 0x000fe80000000800 */
[----:B------:R-:W0:Y:S04]  /*0b00*/  SHFL.IDX PT, R14, R11, 0x1a, 0x1f ;  /* 0x03401f000b0e7f89 */ /* 0x000e2800000e0000 */
[----:B------:R-:W1:Y:S04]  /*0b10*/  SHFL.IDX PT, R24, R11, 0x1b, 0x1f ;  /* 0x03601f000b187f89 */ /* 0x000e6800000e0000 */
[----:B------:R-:W2:Y:S04]  /*0b20*/  SHFL.IDX PT, R26, R11, 0x1c, 0x1f ;  /* 0x03801f000b1a7f89 */ /* 0x000ea800000e0000 */
[----:B------:R-:W3:Y:S04]  /*0b30*/  SHFL.IDX PT, R18, R11, 0x1d, 0x1f ;  /* 0x03a01f000b127f89 */ /* 0x000ee800000e0000 */
[----:B------:R-:W4:Y:S04]  /*0b40*/  SHFL.IDX PT, R16, R11, 0x1e, 0x1f ;  /* 0x03c01f000b107f89 */ /* 0x000f2800000e0000 */
[----:B------:R-:W5:Y:S01]  /*0b50*/  SHFL.IDX PT, R20, R11, 0x1f, 0x1f ;  /* 0x03e01f000b147f89 */ /* 0x000f6200000e0000 */
[----:B0-----:R-:W-:-:S03]  /*0b60*/  FFMA R21, R14, R10, R21 ;  /* 0x0000000a0e157223 */ /* 0x001fc60000000015 */
[----:B------:R0:W-:Y:S01]  /*0b70*/  STS [R6+0x44], R28 ;  /* 0x0000441c06007388 */ /* 0x0001e20000000800 */
[----:B-1----:R-:W-:-:S03]  /*0b80*/  FFMA R12, R24, R10, R12 ;  /* 0x0000000a180c7223 */ /* 0x002fc6000000000c */
[----:B------:R0:W-:Y:S01]  /*0b90*/  STS [R6+0x54], R22 ;  /* 0x0000541606007388 */ /* 0x0001e20000000800 */
[----:B--2---:R-:W-:-:S03]  /*0ba0*/  FFMA R17, R26, R10, R17 ;  /* 0x0000000a1a117223 */ /* 0x004fc60000000011 */
[----:B------:R0:W-:Y:S01]  /*0bb0*/  STS [R6+0x58], R13 ;  /* 0x0000580d06007388 */ /* 0x0001e20000000800 */
[----:B---3--:R-:W-:-:S03]  /*0bc0*/  FFMA R29, R18, R10, R29 ;  /* 0x0000000a121d7223 */ /* 0x008fc6000000001d */
[----:B------:R0:W-:Y:S01]  /*0bd0*/  STS [R6+0x5c], R15 ;  /* 0x00005c0f06007388 */ /* 0x0001e20000000800 */
[----:B----4-:R-:W-:-:S03]  /*0be0*/  FFMA R27, R16, R10, R27 ;  /* 0x0000000a101b7223 */ /* 0x010fc6000000001b */
[----:B------:R0:W-:Y:S01]  /*0bf0*/  STS [R6+0x60], R19 ;  /* 0x0000601306007388 */ /* 0x0001e20000000800 */
[----:B-----5:R-:W-:-:S03]  /*0c00*/  FFMA R25, R20, R10, R25 ;  /* 0x0000000a14197223 */ /* 0x020fc60000000019 */
[----:B------:R0:W-:Y:S04]  /*0c10*/  STS [R6+0x64], R23 ;  /* 0x0000641706007388 */ /* 0x0001e80000000800 */
[----:B------:R0:W-:Y:S04]  /*0c20*/  STS [R6+0x68], R21 ;  /* 0x0000681506007388 */ /* 0x0001e80000000800 */
[----:B------:R0:W-:Y:S04]  /*0c30*/  STS [R6+0x6c], R12 ;  /* 0x00006c0c06007388 */ /* 0x0001e80000000800 */
[----:B------:R0:W-:Y:S04]  /*0c40*/  STS [R6+0x70], R17 ;  /* 0x0000701106007388 */ /* 0x0001e80000000800 */
[----:B------:R0:W-:Y:S04]  /*0c50*/  STS [R6+0x74], R29 ;  /* 0x0000741d06007388 */ /* 0x0001e80000000800 */
[----:B------:R0:W-:Y:S04]  /*0c60*/  STS [R6+0x78], R27 ;  /* 0x0000781b06007388 */ /* 0x0001e80000000800 */
[----:B------:R0:W-:Y:S01]  /*0c70*/  STS [R6+0x7c], R25 ;  /* 0x00007c1906007388 */ /* 0x0001e20000000800 */
[----:B------:R-:W-:Y:S06]  /*0c80*/  BAR.SYNC.DEFER_BLOCKING 0x0 ;  /* 0x0000000000007b1d */ /* 0x000fec0000010000 */
[----:B------:R-:W-:Y:S05]  /*0c90*/  BRA.U UP0, `(.L_x_4) ;  /* 0xfffffff500c07547 */ /* 0x000fea000b83ffff */
[----:B------:R-:W1:Y:S01]  /*0ca0*/  LDCU.64 UR4, c[0x0][0x390] ;  /* 0x00007200ff0477ac */ /* 0x000e620008000a00 */
[C---:B------:R-:W-:Y:S01]  /*0cb0*/  ISETP.GT.U32.AND P1, PT, R7.reuse, 0x1f, PT ;  /* 0x0000001f0700780c */ /* 0x040fe20003f24070 */
[C---:B------:R-:W-:Y:S01]  /*0cc0*/  IMAD.WIDE.U32 R4, R7.reuse, 0x20, R2 ;  /* 0x0000002007047825 */ /* 0x040fe200078e0002 */
[----:B------:R-:W-:Y:S01]  /*0cd0*/  ISETP.GT.U32.AND P0, PT, R7, 0x1e, PT ;  /* 0x0000001e0700780c */ /* 0x000fe20003f04070 */
[----:B------:R-:W-:Y:S01]  /*0ce0*/  BSSY.RECONVERGENT B0, `(.L_x_5) ;  /* 0x0000016000007945 */ /* 0x000fe20003800200 */
[C---:B------:R-:W-:Y:S02]  /*0cf0*/  ISETP.GT.U32.OR P1, PT, R0.reuse, 0x3e7, P1 ;  /* 0x000003e70000780c */ /* 0x040fe40000f24470 */
[----:B------:R-:W-:Y:S02]  /*0d00*/  ISETP.GT.U32.OR P0, PT, R0, 0x3e7, P0 ;  /* 0x000003e70000780c */ /* 0x000fe40000704470 */
[----:B-1----:R-:W-:-:S04]  /*0d10*/  LEA R2, P2, R4, UR4, 0x2 ;  /* 0x0000000404027c11 */ /* 0x002fc8000f8410ff */
[----:B------:R-:W-:-:S05]  /*0d20*/  LEA.HI.X R3, R4, UR5, R5, 0x2, P2 ;  /* 0x0000000504037c11 */ /* 0x000fca00090f1405 */
[----:B------:R-:W-:Y:S05]  /*0d30*/  @P1 BRA `(.L_x_6) ;  /* 0x0000000000401947 */ /* 0x000fea0003800000 */
[----:B------:R-:W1:Y:S04]  /*0d40*/  LDS R5, [R6] ;  /* 0x0000000006057984 */ /* 0x000e680000000800 */
[----:B------:R-:W2:Y:S04]  /*0d50*/  LDS R7, [R6+0x4] ;  /* 0x0000040006077984 */ /* 0x000ea80000000800 */
[----:B------:R-:W3:Y:S04]  /*0d60*/  LDS R9, [R6+0x8] ;  /* 0x0000080006097984 */ /* 0x000ee80000000800 */
[----:B------:R-:W4:Y:S04]  /*0d70*/  LDS R11, [R6+0xc] ;  /* 0x00000c00060b7984 */ /* 0x000f280000000800 */
[----:B0-----:R-:W0:Y:S04]  /*0d80*/  LDS R13, [R6+0x10] ;  /* 0x00001000060d7984 */ /* 0x001e280000000800 */
[----:B------:R-:W5:Y:S04]  /*0d90*/  LDS R15, [R6+0x14] ;  /* 0x00001400060f7984 */ /* 0x000f680000000800 */
[----:B------:R-:W5:Y:S04]  /*0da0*/  LDS R17, [R6+0x18] ;  /* 0x0000180006117984 */ /* 0x000f680000000800 */
[----:B------:R-:W5:Y:S04]  /*0db0*/  LDS R19, [R6+0x1c] ;  /* 0x00001c0006137984 */ /* 0x000f680000000800 */
[----:B-1----:R1:W-:Y:S04]  /*0dc0*/  STG.E desc[UR6][R2.64], R5 ;  /* 0x0000000502007986 */ /* 0x0023e8000c101906 */
[----:B--2---:R1:W-:Y:S04]  /*0dd0*/  STG.E desc[UR6][R2.64+0x4], R7 ;  /* 0x0000040702007986 */ /* 0x0043e8000c101906 */
[----:B---3--:R1:W-:Y:S04]  /*0de0*/  STG.E desc[UR6][R2.64+0x8], R9 ;  /* 0x0000080902007986 */ /* 0x0083e8000c101906 */
[----:B----4-:R1:W-:Y:S04]  /*0df0*/  STG.E desc[UR6][R2.64+0xc], R11 ;  /* 0x00000c0b02007986 */ /* 0x0103e8000c101906 */
[----:B0-----:R1:W-:Y:S04]  /*0e00*/  STG.E desc[UR6][R2.64+0x10], R13 ;  /* 0x0000100d02007986 */ /* 0x0013e8000c101906 */
[----:B-----5:R1:W-:Y:S04]  /*0e10*/  STG.E desc[UR6][R2.64+0x14], R15 ;  /* 0x0000140f02007986 */ /* 0x0203e8000c101906 */
[----:B------:R1:W-:Y:S04]  /*0e20*/  STG.E desc[UR6][R2.64+0x18], R17 ;  /* 0x0000181102007986 */ /* 0x0003e8000c101906 */
[----:B------:R1:W-:Y:S02]  /*0e30*/  STG.E desc[UR6][R2.64+0x1c], R19 ;  /* 0x00001c1302007986 */ /* 0x0003e4000c101906 */
.L_x_6:
[----:B------:R-:W-:Y:S05]  /*0e40*/  BSYNC.RECONVERGENT B0 ;  /* 0x0000000000007941 */ /* 0x000fea0003800200 */
.L_x_5:
[----:B------:R-:W-:Y:S04]  /*0e50*/  BSSY.RECONVERGENT B0, `(.L_x_7) ;  /* 0x0000032000007945 */ /* 0x000fe80003800200 */
[----:B------:R-:W-:Y:S05]  /*0e60*/  @P0 BRA `(.L_x_8) ;  /* 0x0000000000c00947 */ /* 0x000fea0003800000 */
[----:B-1----:R-:W1:Y:S04]  /*0e70*/  LDS R5, [R6+0x20] ;  /* 0x0000200006057984 */ /* 0x002e680000000800 */
[----:B------:R-:W2:Y:S04]  /*0e80*/  LDS R7, [R6+0x24] ;  /* 0x0000240006077984 */ /* 0x000ea80000000800 */
[----:B------:R-:W3:Y:S04]  /*0e90*/  LDS R9, [R6+0x28] ;  /* 0x0000280006097984 */ /* 0x000ee80000000800 */
[----:B------:R-:W4:Y:S04]  /*0ea0*/  LDS R11, [R6+0x2c] ;  /* 0x00002c00060b7984 */ /* 0x000f280000000800 */
[----:B0-----:R-:W0:Y:S04]  /*0eb0*/  LDS R13, [R6+0x30] ;  /* 0x00003000060d7984 */ /* 0x001e280000000800 */
[----:B------:R-:W5:Y:S04]  /*0ec0*/  LDS R15, [R6+0x34] ;  /* 0x00003400060f7984 */ /* 0x000f680000000800 */
        /* <DEDUP_REMOVED lines=42> */
.L_x_8:
[----:B------:R-:W-:Y:S05]  /*1170*/  BSYNC.RECONVERGENT B0 ;  /* 0x0000000000007941 */ /* 0x000fea0003800200 */
.L_x_7:
[----:B------:R-:W-:Y:S06]  /*1180*/  BAR.SYNC.DEFER_BLOCKING 0x0 ;  /* 0x0000000000007b1d */ /* 0x000fec0000010000 */
[----:B------:R-:W-:Y:S05]  /*1190*/  EXIT ;  /* 0x000000000000794d */ /* 0x000fea0003800000 */
.L_x_9:
        /* <DEDUP_REMOVED lines=14> */
.L_x_37:


//--------------------- .text._Z21matrix_multiply_gpu23ILm1000ELm64ELb1EEvPfS0_S0_ --------------------------
	.section	.text._Z21matrix_multiply_gpu23ILm1000ELm64ELb1EEvPfS0_S0_,"ax",@progbits
	.align	128
        .global         _Z21matrix_multiply_gpu23ILm1000ELm64ELb1EEvPfS0_S0_
        .type           _Z21matrix_multiply_gpu23ILm1000ELm64ELb1EEvPfS0_S0_,@function
        .size           _Z21matrix_multiply_gpu23ILm1000ELm64ELb1EEvPfS0_S0_,(.L_x_38 - _Z21matrix_multiply_gpu23ILm1000ELm64ELb1EEvPfS0_S0_)
        .other          _Z21matrix_multiply_gpu23ILm1000ELm64ELb1EEvPfS0_S0_,@"STO_CUDA_ENTRY STV_DEFAULT"
_Z21matrix_multiply_gpu23ILm1000ELm64ELb1EEvPfS0_S0_:
.text._Z21matrix_multiply_gpu23ILm1000ELm64ELb1EEvPfS0_S0_:
[----:B------:R-:W-:Y:S01]  /*0000*/  LDC R1, c[0x0][0x37c] ;  /* 0x0000df00ff017b82 */ /* 0x000fe20000000800 */
[----:B------:R-:W0:Y:S01]  /*0010*/  S2R R3, SR_CgaCtaId ;  /* 0x0000000000037919 */ /* 0x000e220000008800 */
[----:B------:R-:W-:Y:S01]  /*0020*/  MOV R0, 0x400 ;  /* 0x0000040000007802 */ /* 0x000fe20000000f00 */
[----:B------:R-:W-:Y:S01]  /*0030*/  IMAD.MOV.U32 R12, RZ, RZ, 0x3f800000 ;  /* 0x3f800000ff0c7424 */ /* 0x000fe200078e00ff */
[----:B------:R-:W1:Y:S01]  /*0040*/  LDCU.64 UR6, c[0x0][0x358] ;  /* 0x00006b00ff0677ac */ /* 0x000e620008000a00 */
[----:B------:R-:W2:Y:S02]  /*0050*/  S2R R13, SR_TID.X ;  /* 0x00000000000d7919 */ /* 0x000ea40000002100 */
[----:B------:R-:W-:Y:S01]  /*0060*/  VIADD R10, R0, 0x4100 ;  /* 0x00004100000a7836 */ /* 0x000fe20000000000 */
[----:B------:R-:W3:Y:S01]  /*0070*/  S2R R9, SR_CTAID.X ;  /* 0x0000000000097919 */ /* 0x000ee20000002500 */
[----:B------:R-:W4:Y:S01]  /*0080*/  S2R R14, SR_CTAID.Y ;  /* 0x00000000000e7919 */ /* 0x000f220000002600 */
[----:B0-----:R-:W-:-:S02]  /*0090*/  LEA R6, R3, R0, 0x18 ;  /* 0x0000000003067211 */ /* 0x001fc400078ec0ff */
[----:B------:R-:W-:-:S03]  /*00a0*/  LEA R10, R3, R10, 0x18 ;  /* 0x0000000a030a7211 */ /* 0x000fc600078ec0ff */
[C-C-:B--2---:R-:W-:Y:S02]  /*00b0*/  IMAD R8, R13.reuse, 0x4, R6.reuse ;  /* 0x000000040d087824 */ /* 0x144fe400078e0206 */
[C---:B------:R-:W-:Y:S02]  /*00c0*/  IMAD R6, R13.reuse, 0x104, R6 ;  /* 0x000001040d067824 */ /* 0x040fe400078e0206 */
[----:B------:R-:W-:Y:S01]  /*00d0*/  IMAD R11, R13, 0x104, R8 ;  /* 0x000001040d0b7824 */ /* 0x000fe200078e0208 */
[----:B------:R-:W-:Y:S01]  /*00e0*/  STS [R8], RZ ;  /* 0x000000ff08007388 */ /* 0x000fe20000000800 */
[----:B---3--:R-:W-:-:S03]  /*00f0*/  IMAD.WIDE.U32 R4, R9, 0x40, RZ ;  /* 0x0000004009047825 */ /* 0x008fc600078e00ff */
[----:B------:R-:W-:Y:S01]  /*0100*/  STS [R8+0x104], RZ ;  /* 0x000104ff08007388 */ /* 0x000fe20000000800 */
[----:B------:R-:W-:Y:S01]  /*0110*/  IMAD.MOV.U32 R0, RZ, RZ, R4 ;  /* 0x000000ffff007224 */ /* 0x000fe200078e0004 */
[----:B------:R-:W-:Y:S01]  /*0120*/  IADD3 R2, P0, PT, R4, R13, RZ ;  /* 0x0000000d04027210 */ /* 0x000fe20007f1e0ff */
[----:B------:R-:W-:Y:S01]  /*0130*/  IMAD.MOV.U32 R7, RZ, RZ, R5 ;  /* 0x000000ffff077224 */ /* 0x000fe200078e0005 */
[----:B------:R-:W-:Y:S02]  /*0140*/  STS [R8+0x208], RZ ;  /* 0x000208ff08007388 */ /* 0x000fe40000000800 */
[----:B------:R-:W-:Y:S02]  /*0150*/  IADD3.X R3, PT, PT, RZ, R5, RZ, P0, !PT ;  /* 0x00000005ff037210 */ /* 0x000fe400007fe4ff */
[----:B------:R-:W-:Y:S04]  /*0160*/  STS [R8+0x30c], RZ ;  /* 0x00030cff08007388 */ /* 0x000fe80000000800 */
        /* <DEDUP_REMOVED lines=59> */
[----:B------:R4:W-:Y:S04]  /*0520*/  STS [R8+0x3ffc], RZ ;  /* 0x003ffcff08007388 */ /* 0x0009e80000000800 */
[----:B------:R0:W-:Y:S01]  /*0530*/  STS [R11], R12 ;  /* 0x0000000c0b007388 */ /* 0x0001e20000000800 */
[----:B----4-:R-:W-:Y:S01]  /*0540*/  IMAD R8, R14, 0x40, R13 ;  /* 0x000000400e087824 */ /* 0x010fe200078e020d */
[----:B------:R-:W-:Y:S01]  /*0550*/  IADD3 R14, PT, PT, R6, 0x20, RZ ;  /* 0x00000020060e7810 */ /* 0x000fe20007ffe0ff */
[----:B------:R-:W-:-:S02]  /*0560*/  IMAD R13, R13, 0x4, R10 ;  /* 0x000000040d0d7824 */ /* 0x000fc400078e020a */
[----:B0-----:R-:W-:Y:S02]  /*0570*/  IMAD.MOV.U32 R11, RZ, RZ, RZ ;  /* 0x000000ffff0b7224 */ /* 0x001fe400078e00ff */
[----:B------:R-:W-:Y:S01]  /*0580*/  IMAD.MOV.U32 R12, RZ, RZ, RZ ;  /* 0x000000ffff0c7224 */ /* 0x000fe200078e00ff */
[----:B-1----:R-:W-:Y:S06]  /*0590*/  BAR.SYNC.DEFER_BLOCKING 0x0 ;  /* 0x0000000000007b1d */ /* 0x002fec0000010000 */
.L_x_11:
[----:B------:R-:W-:Y:S01]  /*05a0*/  ISETP.GT.U32.AND P0, PT, R2, 0x3e7, PT ;  /* 0x000003e70200780c */ /* 0x000fe20003f04070 */
[----:B------:R-:W-:-:S03]  /*05b0*/  IMAD.MOV.U32 R20, RZ, RZ, RZ ;  /* 0x000000ffff147224 */ /* 0x000fc600078e00ff */
[----:B------:R-:W-:-:S13]  /*05c0*/  ISETP.GT.U32.AND.EX P0, PT, R3, RZ, PT, P0 ;  /* 0x000000ff0300720c */ /* 0x000fda0003f04100 */
[----:B------:R-:W0:Y:S01]  /*05d0*/  @!P0 LDC.64 R16, c[0x0][0x388] ;  /* 0x0000e200ff108b82 */ /* 0x000e220000000a00 */
[----:B------:R-:W-:Y:S02]  /*05e0*/  @!P0 IMAD R15, R12, 0x3e8, RZ ;  /* 0x000003e80c0f8824 */ /* 0x000fe400078e02ff */
[----:B------:R-:W-:-:S04]  /*05f0*/  @!P0 IMAD.WIDE.U32 R4, R11, 0x3e8, R2 ;  /* 0x000003e80b048825 */ /* 0x000fc800078e0002 */
[----:B------:R-:W-:Y:S01]  /*0600*/  @!P0 IMAD.IADD R5, R5, 0x1, R15 ;  /* 0x0000000105058824 */ /* 0x000fe200078e020f */
[----:B0-----:R-:W-:-:S04]  /*0610*/  @!P0 LEA R16, P1, R4, R16, 0x2 ;  /* 0x0000001004108211 */ /* 0x001fc800078210ff */
[----:B------:R-:W-:-:S05]  /*0620*/  @!P0 LEA.HI.X R17, R4, R17, R5, 0x2, P1 ;  /* 0x0000001104118211 */ /* 0x000fca00008f1405 */
[----:B------:R0:W2:Y:S01]  /*0630*/  @!P0 LDG.E R20, desc[UR6][R16.64] ;  /* 0x0000000610148981 */ /* 0x0000a2000c1e1900 */
[----:B------:R-:W-:Y:S01]  /*0640*/  ISETP.GT.U32.AND P0, PT, R8, 0x3e7, PT ;  /* 0x000003e70800780c */ /* 0x000fe20003f04070 */
[----:B------:R-:W-:-:S12]  /*0650*/  HFMA2 R15, -RZ, RZ, 0, 0 ;  /* 0x00000000ff0f7431 */ /* 0x000fd800000001ff */
[----:B------:R-:W1:Y:S01]  /*0660*/  @!P0 LDC.64 R4, c[0x0][0x380] ;  /* 0x0000e000ff048b82 */ /* 0x000e620000000a00 */
[----:B0-----:R-:W-:Y:S02]  /*0670*/  @!P0 IMAD.MOV.U32 R16, RZ, RZ, R11 ;  /* 0x000000ffff108224 */ /* 0x001fe400078e000b */
[----:B------:R-:W-:Y:S02]  /*0680*/  @!P0 IMAD.MOV.U32 R17, RZ, RZ, R12 ;  /* 0x000000ffff118224 */ /* 0x000fe400078e000c */
[----:B------:R-:W-:-:S03]  /*0690*/  @!P0 IMAD.WIDE.U32 R18, R8, 0x3e8, R16 ;  /* 0x000003e808128825 */ /* 0x000fc600078e0010 */
[----:B-1----:R-:W-:-:S04]  /*06a0*/  @!P0 LEA R4, P1, R18, R4, 0x2 ;  /* 0x0000000412048211 */ /* 0x002fc800078210ff */
[----:B------:R-:W-:Y:S01]  /*06b0*/  @!P0 LEA.HI.X R5, R18, R5, R19, 0x2, P1 ;  /* 0x0000000512058211 */ /* 0x000fe200008f1413 */
[----:B------:R-:W-:Y:S02]  /*06c0*/  VIADD R17, R10, 0x20 ;  /* 0x000000200a117836 */ /* 0x000fe40000000000 */
[----:B------:R-:W-:Y:S01]  /*06d0*/  IMAD.MOV.U32 R16, RZ, RZ, R14 ;  /* 0x000000ffff107224 */ /* 0x000fe200078e000e */
[----:B------:R-:W-:Y:S01]  /*06e0*/  UMOV UR5, 0x40 ;  /* 0x0000004000057882 */ /* 0x000fe20000000000 */
[----:B------:R-:W-:Y:S01]  /*06f0*/  UMOV UR4, URZ ;  /* 0x000000ff00047c82 */ /* 0x000fe20008000000 */
[----:B--2---:R0:W-:Y:S01]  /*0700*/  STS [R13], R20 ;  /* 0x000000140d007388 */ /* 0x0041e20000000800 */
[----:B------:R-:W-:Y:S06]  /*0710*/  BAR.SYNC.DEFER_BLOCKING 0x0 ;  /* 0x0000000000007b1d */ /* 0x000fec0000010000 */
[----:B------:R0:W5:Y:S02]  /*0720*/  @!P0 LDG.E R15, desc[UR6][R4.64] ;  /* 0x00000006040f8981 */ /* 0x000164000c1e1900 */
[----:B------:R-:W-:Y:S06]  /*0730*/  BAR.SYNC.DEFER_BLOCKING 0x0 ;  /* 0x0000000000007b1d */ /* 0x000fec0000010000 */
.L_x_10:
[----:B0-----:R-:W-:Y:S01]  /*0740*/  LDS R4, [R17+-0x20] ;  /* 0xffffe00011047984 */ /* 0x001fe20000000800 */
[----:B------:R-:W-:-:S03]  /*0750*/  UIADD3 UR5, UP0, UPT, UR5, -0x10, URZ ;  /* 0xfffffff005057890 */ /* 0x000fc6000ff1e0ff */
[----:B------:R-:W0:Y:S01]  /*0760*/  LDS R5, [R16+-0x20] ;  /* 0xffffe00010057984 */ /* 0x000e220000000800 */
[----:B------:R-:W-:Y:S02]  /*0770*/  UIADD3.X UR4, UPT, UPT, UR4, -0x1, URZ, UP0, !UPT ;  /* 0xffffffff04047890 */ /* 0x000fe400087fe4ff */
[----:B------:R-:W-:Y:S01]  /*0780*/  UISETP.NE.U32.AND UP0, UPT, UR5, URZ, UPT ;  /* 0x000000ff0500728c */ /* 0x000fe2000bf05070 */
[----:B------:R-:W-:Y:S03]  /*0790*/  LDS R19, [R16+-0x1c] ;  /* 0xffffe40010137984 */ /* 0x000fe60000000800 */
[----:B------:R-:W-:Y:S01]  /*07a0*/  UISETP.NE.AND.EX UP0, UPT, UR4, URZ, UPT, UP0 ;  /* 0x000000ff0400728c */ /* 0x000fe2000bf05300 */
[----:B------:R-:W-:Y:S04]  /*07b0*/  LDS R21, [R16+-0x18] ;  /* 0xffffe80010157984 */ /* 0x000fe80000000800 */
[----:B------:R-:W-:Y:S01]  /*07c0*/  LDS R23, [R16+-0x14] ;  /* 0xffffec0010177984 */ /* 0x000fe20000000800 */
[----:B0----5:R-:W-:-:S05]  /*07d0*/  FFMA R5, R4, R15, R5 ;  /* 0x0000000f04057223 */ /* 0x021fca0000000005 */
[----:B------:R-:W-:Y:S04]  /*07e0*/  STS [R16+-0x20], R5 ;  /* 0xffffe00510007388 */ /* 0x000fe80000000800 */
[----:B------:R-:W0:Y:S04]  /*07f0*/  LDS R4, [R17+-0x1c] ;  /* 0xffffe40011047984 */ /* 0x000e280000000800 */
[----:B------:R-:W-:Y:S01]  /*0800*/  LDS R5, [R16+-0x10] ;  /* 0xfffff00010057984 */ /* 0x000fe20000000800 */
[----:B0-----:R-:W-:-:S05]  /*0810*/  FFMA R19, R4, R15, R19 ;  /* 0x0000000f04137223 */ /* 0x001fca0000000013 */
        /* <DEDUP_REMOVED lines=14> */
[----:B------:R-:W-:Y:S01]  /*0900*/  LDS R5, [R16] ;  /* 0x0000000010057984 */ /* 0x000fe20000000800 */
[----:B0-----:R-:W-:-:S05]  /*0910*/  FFMA R19, R4, R15, R19 ;  /* 0x0000000f04137223 */ /* 0x001fca0000000013 */
[----:B------:R-:W-:Y:S04]  /*0920*/  STS [R16+-0xc], R19 ;  /* 0xfffff41310007388 */ /* 0x000fe80000000800 */
[----:B------:R-:W0:Y:S04]  /*0930*/  LDS R4, [R17+-0x8] ;  /* 0xfffff80011047984 */ /* 0x000e280000000800 */
[----:B------:R-:W-:Y:S01]  /*0940*/  LDS R19, [R16+0x4] ;  /* 0x0000040010137984 */ /* 0x000fe20000000800 */
[----:B0-----:R-:W-:-:S05]  /*0950*/  FFMA R21, R4, R15, R21 ;  /* 0x0000000f04157223 */ /* 0x001fca0000000015 */
[----:B------:R-:W-:Y:S04]  /*0960*/  STS [R16+-0x8], R21 ;  /* 0xfffff81510007388 */ /* 0x000fe80000000800 */
[----:B------:R-:W0:Y:S04]  /*0970*/  LDS R4, [R17+-0x4] ;  /* 0xfffffc0011047984 */ /* 0x000e280000000800 */
[----:B------:R-:W-:Y:S01]  /*0980*/  LDS R21, [R16+0x8] ;  /* 0x0000080010157984 */ /* 0x000fe20000000800 */
[----:B0-----:R-:W-:-:S05]  /*0990*/  FFMA R23, R4, R15, R23 ;  /* 0x0000000f04177223 */ /* 0x001fca0000000017 */
[----:B------:R-:W-:Y:S04]  /*09a0*/  STS [R16+-0x4], R23 ;  /* 0xfffffc1710007388 */ /* 0x000fe80000000800 */
[----:B------:R-:W0:Y:S04]  /*09b0*/  LDS R4, [R17] ;  /* 0x0000000011047984 */ /* 0x000e280000000800 */
[----:B------:R-:W-:Y:S01]  /*09c0*/  LDS R23, [R16+0xc] ;  /* 0x00000c0010177984 */ /* 0x000fe20000000800 */
[----:B0-----:R-:W-:-:S05]  /*09d0*/  FFMA R5, R4, R15, R5 ;  /* 0x0000000f04057223 */ /* 0x001fca0000000005 */
[----:B------:R-:W-:Y:S04]  /*09e0*/  STS [R16], R5 ;  /* 0x0000000510007388 */ /* 0x000fe80000000800 */
[----:B------:R-:W0:Y:S04]  /*09f0*/  LDS R4, [R17+0x4] ;  /* 0x0000040011047984 */ /* 0x000e280000000800 */
[----:B------:R-:W-:Y:S01]  /*0a00*/  LDS R5, [R16+0x10] ;  /* 0x0000100010057984 */ /* 0x000fe20000000800 */
[----:B0-----:R-:W-:-:S05]  /*0a10*/  FFMA R19, R4, R15, R19 ;  /* 0x0000000f04137223 */ /* 0x001fca0000000013 */
[----:B------:R-:W-:Y:S04]  /*0a20*/  STS [R16+0x4], R19 ;  /* 0x0000041310007388 */ /* 0x000fe80000000800 */
        /* <DEDUP_REMOVED lines=12> */
[----:B------:R-:W0:Y:S02]  /*0af0*/  LDS R4, [R17+0x14] ;  /* 0x0000140011047984 */ /* 0x000e240000000800 */
[----:B0-----:R-:W-:-:S05]  /*0b00*/  FFMA R19, R4, R15, R19 ;  /* 0x0000000f04137223 */ /* 0x001fca0000000013 */
[----:B------:R-:W-:Y:S04]  /*0b10*/  STS [R16+0x14], R19 ;  /* 0x0000141310007388 */ /* 0x000fe80000000800 */
[----:B------:R-:W0:Y:S02]  /*0b20*/  LDS R4, [R17+0x18] ;  /* 0x0000180011047984 */ /* 0x000e240000000800 */
[----:B0-----:R-:W-:-:S05]  /*0b30*/  FFMA R21, R4, R15, R21 ;  /* 0x0000000f04157223 */ /* 0x001fca0000000015 */
[----:B------:R-:W-:Y:S04]  /*0b40*/  STS [R16+0x18], R21 ;  /* 0x0000181510007388 */ /* 0x000fe80000000800 */
[----:B------:R0:W1:Y:S02]  /*0b50*/  LDS R4, [R17+0x1c] ;  /* 0x00001c0011047984 */ /* 0x0000640000000800 */
[----:B0-----:R-:W-:Y:S02]  /*0b60*/  VIADD R17, R17, 0x40 ;  /* 0x0000004011117836 */ /* 0x001fe40000000000 */
[----:B-1----:R-:W-:-:S05]  /*0b70*/  FFMA R23, R4, R15, R23 ;  /* 0x0000000f04177223 */ /* 0x002fca0000000017 */
[----:B------:R0:W-:Y:S02]  /*0b80*/  STS [R16+0x1c], R23 ;  /* 0x00001c1710007388 */ /* 0x0001e40000000800 */
[----:B0-----:R-:W-:Y:S01]  /*0b90*/  IADD3 R16, PT, PT, R16, 0x40, RZ ;  /* 0x0000004010107810 */ /* 0x001fe20007ffe0ff */
[----:B------:R-:W-:Y:S06]  /*0ba0*/  BRA.U UP0, `(.L_x_10) ;  /* 0xfffffff900e47547 */ /* 0x000fec000b83ffff */
[----:B------:R-:W-:Y:S01]  /*0bb0*/  BAR.SYNC.DEFER_BLOCKING 0x0 ;  /* 0x0000000000007b1d */ /* 0x000fe20000010000 */
[----:B------:R-:W-:-:S05]  /*0bc0*/  IADD3 R11, P0, PT, R11, 0x1, RZ ;  /* 0x000000010b0b7810 */ /* 0x000fca0007f1e0ff */
[----:B------:R-:W-:Y:S01]  /*0bd0*/  IMAD.X R12, RZ, RZ, R12, P0 ;  /* 0x000000ffff0c7224 */ /* 0x000fe200000e060c */
[----:B------:R-:W-:-:S04]  /*0be0*/  ISETP.NE.U32.AND P0, PT, R11, 0x3e8, PT ;  /* 0x000003e80b00780c */ /* 0x000fc80003f05070 */
[----:B------:R-:W-:-:S13]  /*0bf0*/  ISETP.NE.AND.EX P0, PT, R12, RZ, PT, P0 ;  /* 0x000000ff0c00720c */ /* 0x000fda0003f05300 */
[----:B------:R-:W-:Y:S05]  /*0c00*/  @P0 BRA `(.L_x_11) ;  /* 0xfffffff800640947 */ /* 0x000fea000383ffff */
[----:B------:R-:W0:Y:S01]  /*0c10*/  LDCU.64 UR4, c[0x0][0x390] ;  /* 0x00007200ff0477ac */ /* 0x000e220008000a00 */
[----:B------:R-:W-:-:S04]  /*0c20*/  IMAD.WIDE.U32 R2, R9, 0x100, RZ ;  /* 0x0000010009027825 */ /* 0x000fc800078e00ff */
[----:B------:R-:W-:Y:S01]  /*0c30*/  IMAD.WIDE.U32 R2, R8, 0xfa0, R2 ;  /* 0x00000fa008027825 */ /* 0x000fe200078e0002 */
[----:B------:R-:W-:Y:S02]  /*0c40*/  BAR.SYNC.DEFER_BLOCKING 0x0 ;  /* 0x0000000000007b1d */ /* 0x000fe40000010000 */
[----:B0-----:R-:W-:-:S04]  /*0c50*/  IADD3 R4, P0, PT, R2, UR4, RZ ;  /* 0x0000000402047c10 */ /* 0x001fc8000ff1e0ff */
[----:B------:R-:W-:Y:S01]  /*0c60*/  UMOV UR4, 0x10 ;  /* 0x0000001000047882 */ /* 0x000fe20000000000 */
[----:B------:R-:W-:-:S04]  /*0c70*/  IADD3 R4, P1, PT, R4, 0x10, RZ ;  /* 0x0000001004047810 */ /* 0x000fc80007f3e0ff */
[----:B------:R-:W-:-:S09]  /*0c80*/  IADD3.X R21, PT, PT, RZ, UR5, R3, P1, P0 ;  /* 0x00000005ff157c10 */ /* 0x000fd20008fe0403 */
.L_x_12:
[----:B------:R-:W-:Y:S01]  /*0c90*/  ISETP.GT.U32.AND P0, PT, R0, 0x3e7, PT ;  /* 0x000003e70000780c */ /* 0x000fe20003f04070 */
[----:B------:R-:W-:Y:S01]  /*0ca0*/  VIADD R10, R6, UR4 ;  /* 0x00000004060a7c36 */ /* 0x000fe20008000000 */
[C---:B------:R-:W-:Y:S01]  /*0cb0*/  ISETP.GT.U32.AND P5, PT, R0.reuse, 0x3e6, PT ;  /* 0x000003e60000780c */ /* 0x040fe20003fa4070 */
[----:B--2---:R-:W-:Y:S01]  /*0cc0*/  IMAD.MOV.U32 R2, RZ, RZ, R4 ;  /* 0x000000ffff027224 */ /* 0x004fe200078e0004 */
[----:B------:R-:W-:Y:S01]  /*0cd0*/  ISETP.GT.U32.AND.EX P0, PT, R7, RZ, PT, P0 ;  /* 0x000000ff0700720c */ /* 0x000fe20003f04100 */
[----:B------:R-:W-:Y:S01]  /*0ce0*/  UIADD3 UR4, UPT, UPT, UR4, 0x20, URZ ;  /* 0x0000002004047890 */ /* 0x000fe2000fffe0ff */
[----:B------:R-:W-:Y:S02]  /*0cf0*/  ISETP.GT.U32.AND P4, PT, R0, 0x3e4, PT ;  /* 0x000003e40000780c */ /* 0x000fe40003f84070 */
[----:B------:R-:W-:Y:S01]  /*0d00*/  ISETP.GT.U32.OR P1, PT, R8, 0x3e7, P0 ;  /* 0x000003e70800780c */ /* 0x000fe20000724470 */
[----:B------:R-:W-:Y:S01]  /*0d10*/  UISETP.NE.AND UP0, UPT, UR4, 0x110, UPT ;  /* 0x000001100400788c */ /* 0x000fe2000bf05270 */
[----:B------:R-:W-:-:S02]  /*0d20*/  ISETP.GT.U32.AND P3, PT, R0, 0x3e3, PT ;  /* 0x000003e30000780c */ /* 0x000fc40003f64070 */
[C---:B------:R-:W-:Y:S02]  /*0d30*/  ISETP.GT.U32.AND P2, PT, R0.reuse, 0x3e2, PT ;  /* 0x000003e20000780c */ /* 0x040fe40003f44070 */
[----:B------:R-:W-:Y:S02]  /*0d40*/  ISETP.GT.U32.AND P6, PT, R0, 0x3e0, PT ;  /* 0x000003e00000780c */ /* 0x000fe40003fc4070 */
[C---:B------:R-:W-:Y:S02]  /*0d50*/  ISETP.GT.U32.AND.EX P5, PT, R7.reuse, RZ, PT, P5 ;  /* 0x000000ff0700720c */ /* 0x040fe40003fa4150 */
[C---:B------:R-:W-:Y:S02]  /*0d60*/  ISETP.GT.U32.AND.EX P4, PT, R7.reuse, RZ, PT, P4 ;  /* 0x000000ff0700720c */ /* 0x040fe40003f84140 */
[C---:B------:R-:W-:Y:S01]  /*0d70*/  ISETP.GT.U32.AND.EX P3, PT, R7.reuse, RZ, PT, P3 ;  /* 0x000000ff0700720c */ /* 0x040fe20003f64130 */
[----:B------:R-:W0:Y:S01]  /*0d80*/  @!P1 LDS R5, [R10+-0x10] ;  /* 0xfffff0000a059984 */ /* 0x000e220000000800 */
[----:B------:R-:W-:-:S02]  /*0d90*/  ISETP.GT.U32.AND.EX P2, PT, R7, RZ, PT, P2 ;  /* 0x000000ff0700720c */ /* 0x000fc40003f44120 */
[----:B------:R-:W-:Y:S02]  /*0da0*/  ISETP.GT.U32.AND.EX P6, PT, R7, RZ, PT, P6 ;  /* 0x000000ff0700720c */ /* 0x000fe40003fc4160 */
[----:B------:R-:W-:Y:S02]  /*0db0*/  MOV R3, R21 ;  /* 0x0000001500037202 */ /* 0x000fe40000000f00 */
[C---:B------:R-:W-:Y:S02]  /*0dc0*/  ISETP.GT.U32.OR P5, PT, R8.reuse, 0x3e7, P5 ;  /* 0x000003e70800780c */ /* 0x040fe40002fa4470 */
[C---:B------:R-:W-:Y:S02]  /*0dd0*/  ISETP.GT.U32.OR P4, PT, R8.reuse, 0x3e7, P4 ;  /* 0x000003e70800780c */ /* 0x040fe40002784470 */
[C---:B------:R-:W-:Y:S02]  /*0de0*/  ISETP.GT.U32.OR P3, PT, R8.reuse, 0x3e7, P3 ;  /* 0x000003e70800780c */ /* 0x040fe40001f64470 */
[----:B------:R-:W-:-:S02]  /*0df0*/  ISETP.GT.U32.OR P2, PT, R8, 0x3e7, P2 ;  /* 0x000003e70800780c */ /* 0x000fc40001744470 */
[----:B------:R-:W-:Y:S02]  /*0e00*/  ISETP.GT.U32.OR P6, PT, R8, 0x3e7, P6 ;  /* 0x000003e70800780c */ /* 0x000fe400037c4470 */
[----:B------:R-:W-:-:S04]  /*0e10*/  ISETP.GT.U32.AND P0, PT, R0, 0x3e5, PT ;  /* 0x000003e50000780c */ /* 0x000fc80003f04070 */
[----:B------:R-:W-:Y:S01]  /*0e20*/  ISETP.GT.U32.AND.EX P0, PT, R7, RZ, PT, P0 ;  /* 0x000000ff0700720c */ /* 0x000fe20003f04100 */
[----:B------:R-:W1:Y:S03]  /*0e30*/  @!P4 LDS R11, [R10+-0x4] ;  /* 0xfffffc000a0bc984 */ /* 0x000e660000000800 */
[----:B------:R-:W-:Y:S01]  /*0e40*/  ISETP.GT.U32.OR P0, PT, R8, 0x3e7, P0 ;  /* 0x000003e70800780c */ /* 0x000fe20000704470 */
[----:B------:R-:W2:Y:S04]  /*0e50*/  @!P3 LDS R13, [R10] ;  /* 0x000000000a0db984 */ /* 0x000ea80000000800 */
[----:B------:R-:W3:Y:S04]  /*0e60*/  @!P2 LDS R15, [R10+0x4] ;  /* 0x000004000a0fa984 */ /* 0x000ee80000000800 */
[----:B------:R-:W4:Y:S04]  /*0e70*/  @!P6 LDS R19, [R10+0xc] ;  /* 0x00000c000a13e984 */ /* 0x000f280000000800 */
[----:B------:R-:W5:Y:S04]  /*0e80*/  @!P0 LDS R9, [R10+-0x8] ;  /* 0xfffff8000a098984 */ /* 0x000f680000000800 */
[----:B0-----:R-:W-:Y:S01]  /*0e90*/  @!P1 STG.E desc[UR6][R2.64+-0x10], R5 ;  /* 0xfffff00502009986 */ /* 0x001fe2000c101906 */
[----:B------:R-:W-:-:S03]  /*0ea0*/  ISETP.GT.U32.AND P1, PT, R0, 0x3e1, PT ;  /* 0x000003e10000780c */ /* 0x000fc60003f24070 */
[----:B------:R-:W0:Y:S01]  /*0eb0*/  @!P5 LDS R5, [R10+-0xc] ;  /* 0xfffff4000a05d984 */ /* 0x000e220000000800 */
[----:B------:R-:W-:-:S04]  /*0ec0*/  ISETP.GT.U32.AND.EX P1, PT, R7, RZ, PT, P1 ;  /* 0x000000ff0700720c */ /* 0x000fc80003f24110 */
[----:B------:R-:W-:Y:S01]  /*0ed0*/  ISETP.GT.U32.OR P1, PT, R8, 0x3e7, P1 ;  /* 0x000003e70800780c */ /* 0x000fe20000f24470 */
[----:B-1----:R-:W-:-:S12]  /*0ee0*/  @!P4 STG.E desc[UR6][R2.64+-0x4], R11 ;  /* 0xfffffc0b0200c986 */ /* 0x002fd8000c101906 */
[----:B------:R-:W1:Y:S04]  /*0ef0*/  @!P1 LDS R17, [R10+0x8] ;  /* 0x000008000a119984 */ /* 0x000e680000000800 */
[----:B--2---:R2:W-:Y:S04]  /*0f00*/  @!P3 STG.E desc[UR6][R2.64], R13 ;  /* 0x0000000d0200b986 */ /* 0x0045e8000c101906 */
[----:B---3--:R2:W-:Y:S04]  /*0f10*/  @!P2 STG.E desc[UR6][R2.64+0x4], R15 ;  /* 0x0000040f0200a986 */ /* 0x0085e8000c101906 */
[----:B----4-:R2:W-:Y:S04]  /*0f20*/  @!P6 STG.E desc[UR6][R2.64+0xc], R19 ;  /* 0x00000c130200e986 */ /* 0x0105e8000c101906 */
[----:B-----5:R2:W-:Y:S01]  /*0f30*/  @!P0 STG.E desc[UR6][R2.64+-0x8], R9 ;  /* 0xfffff80902008986 */ /* 0x0205e2000c101906 */
[----:B------:R-:W-:-:S03]  /*0f40*/  IADD3 R0, P0, PT, R0, 0x8, RZ ;  /* 0x0000000800007810 */ /* 0x000fc60007f1e0ff */
[----:B0-----:R2:W-:Y:S02]  /*0f50*/  @!P5 STG.E desc[UR6][R2.64+-0xc], R5 ;  /* 0xfffff4050200d986 */ /* 0x0015e4000c101906 */
[----:B------:R-:W-:Y:S02]  /*0f60*/  IMAD.X R7, RZ, RZ, R7, P0 ;  /* 0x000000ffff077224 */ /* 0x000fe400000e0607 */
[----:B-1----:R2:W-:Y:S01]  /*0f70*/  @!P1 STG.E desc[UR6][R2.64+0x8], R17 ;  /* 0x0000081102009986 */ /* 0x0025e2000c101906 */
[----:B------:R-:W-:-:S05]  /*0f80*/  IADD3 R4, P1, PT, R2, 0x20, RZ ;  /* 0x0000002002047810 */ /* 0x000fca0007f3e0ff */
[----:B------:R-:W-:Y:S01]  /*0f90*/  IMAD.X R21, RZ, RZ, R3, P1 ;  /* 0x000000ffff157224 */ /* 0x000fe200008e0603 */
[----:B------:R-:W-:Y:S07]  /*0fa0*/  BRA.U UP0, `(.L_x_12) ;  /* 0xfffffffd00387547 */ /* 0x000fee000b83ffff */
[----:B------:R-:W-:Y:S06]  /*0fb0*/  BAR.SYNC.DEFER_BLOCKING 0x0 ;  /* 0x0000000000007b1d */ /* 0x000fec0000010000 */
[----:B------:R-:W-:Y:S05]  /*0fc0*/  EXIT ;  /* 0x000000000000794d */ /* 0x000fea0003800000 */
.L_x_13:
        /* <DEDUP_REMOVED lines=11> */
.L_x_38:


//--------------------- .text._Z21matrix_multiply_gpu23ILm1000ELm32ELb1EEvPfS0_S0_ --------------------------
	.section	.text._Z21matrix_multiply_gpu23ILm1000ELm32ELb1EEvPfS0_S0_,"ax",@progbits
	.align	128
        .global         _Z21matrix_multiply_gpu23ILm1000ELm32ELb1EEvPfS0_S0_
        .type           _Z21matrix_multiply_gpu23ILm1000ELm32ELb1EEvPfS0_S0_,@function
        .size           _Z21matrix_multiply_gpu23ILm1000ELm32ELb1EEvPfS0_S0_,(.L_x_39 - _Z21matrix_multiply_gpu23ILm1000ELm32ELb1EEvPfS0_S0_)
        .other          _Z21matrix_multiply_gpu23ILm1000ELm32ELb1EEvPfS0_S0_,@"STO_CUDA_ENTRY STV_DEFAULT"
_Z21matrix_multiply_gpu23ILm1000ELm32ELb1EEvPfS0_S0_:
.text._Z21matrix_multiply_gpu23ILm1000ELm32ELb1EEvPfS0_S0_:
[----:B------:R-:W-:Y:S01]  /*0000*/  LDC R1, c[0x0][0x37c] ;  /* 0x0000df00ff017b82 */ /* 0x000fe20000000800 */
[----:B------:R-:W0:Y:S01]  /*0010*/  S2R R15, SR_CgaCtaId ;  /* 0x00000000000f7919 */ /* 0x000e220000008800 */
[----:B------:R-:W-:Y:S01]  /*0020*/  MOV R6, 0x400 ;  /* 0x0000040000067802 */ /* 0x000fe20000000f00 */
[----:B------:R-:W-:-:S05]  /*0030*/  HFMA2 R19, -RZ, RZ, 1.875, 0 ;  /* 0x3f800000ff137431 */ /* 0x000fca00000001ff */
[----:B------:R-:W1:Y:S01]  /*0040*/  LDC.64 R2, c[0x0][0x380] ;  /* 0x0000e000ff027b82 */ /* 0x000e620000000a00 */
[----:B------:R-:W2:Y:S01]  /*0050*/  S2R R4, SR_TID.X ;  /* 0x0000000000047919 */ /* 0x000ea20000002100 */
[----:B------:R-:W3:Y:S01]  /*0060*/  LDCU.64 UR4, c[0x0][0x388] ;  /* 0x00007100ff0477ac */ /* 0x000ee20008000a00 */
[----:B------:R-:W-:Y:S01]  /*0070*/  MOV R5, RZ ;  /* 0x000000ff00057202 */ /* 0x000fe20000000f00 */
[----:B------:R-:W4:Y:S01]  /*0080*/  S2R R0, SR_CTAID.X ;  /* 0x0000000000007919 */ /* 0x000f220000002500 */
[----:B------:R-:W0:Y:S01]  /*0090*/  LDCU.64 UR6, c[0x0][0x358] ;  /* 0x00006b00ff0677ac */ /* 0x000e220008000a00 */
[----:B------:R-:W5:Y:S01]  /*00a0*/  S2R R17, SR_CTAID.Y ;  /* 0x0000000000117919 */ /* 0x000f620000002600 */
[----:B0-----:R-:W-:Y:S02]  /*00b0*/  LEA R7, R15, R6, 0x18 ;  /* 0x000000060f077211 */ /* 0x001fe400078ec0ff */
[----:B------:R-:W-:Y:S02]  /*00c0*/  IADD3 R6, PT, PT, R6, 0x1080, RZ ;  /* 0x0000108006067810 */ /* 0x000fe40007ffe0ff */
[C---:B--2---:R-:W-:Y:S01]  /*00d0*/  LEA R13, R4.reuse, R7, 0x2 ;  /* 0x00000007040d7211 */ /* 0x044fe200078e10ff */
[----:B------:R-:W-:-:S04]  /*00e0*/  IMAD.WIDE.U32 R10, R4, 0x4, RZ ;  /* 0x00000004040a7825 */ /* 0x000fc800078e00ff */
[----:B------:R-:W-:Y:S01]  /*00f0*/  IMAD R12, R4, 0x84, R13 ;  /* 0x00000084040c7824 */ /* 0x000fe200078e020d */
[----:B------:R-:W-:Y:S01]  /*0100*/  STS [R13], RZ ;  /* 0x000000ff0d007388 */ /* 0x000fe20000000800 */
[C---:B----4-:R-:W-:Y:S01]  /*0110*/  IMAD.WIDE.U32 R8, R0.reuse, 0x20, R4 ;  /* 0x0000002000087825 */ /* 0x050fe200078e0004 */
[----:B-----5:R-:W-:Y:S02]  /*0120*/  LEA R5, R17, R4, 0x5 ;  /* 0x0000000411057211 */ /* 0x020fe400078e28ff */
[----:B------:R-:W-:Y:S01]  /*0130*/  STS [R13+0x84], RZ ;  /* 0x000084ff0d007388 */ /* 0x000fe20000000800 */
[----:B------:R-:W-:Y:S01]  /*0140*/  IMAD.WIDE.U32 R10, R0, 0x80, R10 ;  /* 0x00000080000a7825 */ /* 0x000fe200078e000a */
[----:B------:R-:W-:Y:S02]  /*0150*/  ISETP.GT.U32.AND P0, PT, R8, 0x3e7, PT ;  /* 0x000003e70800780c */ /* 0x000fe40003f04070 */
[----:B------:R-:W-:Y:S01]  /*0160*/  STS [R13+0x108], RZ ;  /* 0x000108ff0d007388 */ /* 0x000fe20000000800 */
[----:B------:R-:W-:Y:S01]  /*0170*/  IMAD R8, R5, 0x3e8, RZ ;  /* 0x000003e805087824 */ /* 0x000fe200078e02ff */
[----:B------:R-:W-:Y:S01]  /*0180*/  ISETP.GT.U32.AND.EX P0, PT, R9, RZ, PT, P0 ;  /* 0x000000ff0900720c */ /* 0x000fe20003f04100 */
[----:B------:R-:W-:Y:S01]  /*0190*/  HFMA2 R9, -RZ, RZ, 0, 0 ;  /* 0x00000000ff097431 */ /* 0x000fe200000001ff */
[----:B------:R-:W-:Y:S01]  /*01a0*/  STS [R13+0x18c], RZ ;  /* 0x00018cff0d007388 */ /* 0x000fe20000000800 */
[----:B-1----:R-:W-:-:S03]  /*01b0*/  IMAD.WIDE.U32 R2, R8, 0x4, R2 ;  /* 0x0000000408027825 */ /* 0x002fc600078e0002 */
        /* <DEDUP_REMOVED lines=29> */
[----:B0-----:R-:W-:Y:S01]  /*0390*/  LEA R13, R15, R6, 0x18 ;  /* 0x000000060f0d7211 */ /* 0x001fe200078ec0ff */
[----:B------:R-:W-:Y:S01]  /*03a0*/  BAR.SYNC.DEFER_BLOCKING 0x0 ;  /* 0x0000000000007b1d */ /* 0x000fe20000010000 */
[----:B---3--:R-:W-:-:S02]  /*03b0*/  IADD3 R6, P1, PT, R10, UR4, RZ ;  /* 0x000000040a067c10 */ /* 0x008fc4000ff3e0ff */
[C---:B------:R-:W-:Y:S01]  /*03c0*/  LEA R10, R4.reuse, R13, 0x2 ;  /* 0x0000000d040a7211 */ /* 0x040fe200078e10ff */
[----:B------:R-:W-:Y:S01]  /*03d0*/  IMAD R4, R4, 0x84, R7 ;  /* 0x0000008404047824 */ /* 0x000fe200078e0207 */
[----:B------:R-:W-:Y:S01]  /*03e0*/  IADD3.X R11, PT, PT, R11, UR5, RZ, P1, !PT ;  /* 0x000000050b0b7c10 */ /* 0x000fe20008ffe4ff */
[----:B------:R-:W-:Y:S01]  /*03f0*/  UMOV UR4, URZ ;  /* 0x000000ff00047c82 */ /* 0x000fe20008000000 */
[----:B-1----:R-:W-:-:S07]  /*0400*/  UMOV UR5, URZ ;  /* 0x000000ff00057c82 */ /* 0x002fce0008000000 */
.L_x_14:
[----:B------:R-:W-:Y:S02]  /*0410*/  CS2R R12, SRZ ;  /* 0x00000000000c7805 */ /* 0x000fe4000001ff00 */
[----:B------:R-:W-:Y:S02]  /*0420*/  @!P0 MOV R14, R6 ;  /* 0x00000006000e8202 */ /* 0x000fe40000000f00 */
[----:B------:R-:W-:-:S05]  /*0430*/  @!P0 MOV R15, R11 ;  /* 0x0000000b000f8202 */ /* 0x000fca0000000f00 */
[----:B------:R-:W2:Y:S01]  /*0440*/  @!P0 LDG.E R13, desc[UR6][R14.64] ;  /* 0x000000060e0d8981 */ /* 0x000ea2000c1e1900 */
[----:B------:R-:W-:-:S13]  /*0450*/  ISETP.GT.U32.AND P1, PT, R5, 0x3e7, PT ;  /* 0x000003e70500780c */ /* 0x000fda0003f24070 */
[----:B------:R-:W-:-:S04]  /*0460*/  @!P1 IADD3 R16, P2, PT, R2, UR4, RZ ;  /* 0x0000000402109c10 */ /* 0x000fc8000ff5e0ff */
[----:B0-----:R-:W-:Y:S01]  /*0470*/  @!P1 IADD3.X R17, PT, PT, R3, UR5, RZ, P2, !PT ;  /* 0x0000000503119c10 */ /* 0x001fe200097fe4ff */
[----:B--2---:R-:W-:Y:S01]  /*0480*/  STS [R10], R13 ;  /* 0x0000000d0a007388 */ /* 0x004fe20000000800 */
[----:B------:R-:W-:Y:S06]  /*0490*/  BAR.SYNC.DEFER_BLOCKING 0x0 ;  /* 0x0000000000007b1d */ /* 0x000fec0000010000 */
[----:B------:R-:W2:Y:S01]  /*04a0*/  @!P1 LDG.E R12, desc[UR6][R16.64] ;  /* 0x00000006100c9981 */ /* 0x000ea2000c1e1900 */
[----:B------:R-:W-:Y:S01]  /*04b0*/  UIADD3 UR4, UP0, UPT, UR4, 0x4, URZ ;  /* 0x0000000404047890 */ /* 0x000fe2000ff1e0ff */
[----:B------:R-:W-:Y:S03]  /*04c0*/  BAR.SYNC.DEFER_BLOCKING 0x0 ;  /* 0x0000000000007b1d */ /* 0x000fe60000010000 */
[----:B------:R-:W-:Y:S01]  /*04d0*/  UIADD3.X UR5, UPT, UPT, URZ, UR5, URZ, UP0, !UPT ;  /* 0x00000005ff057290 */ /* 0x000fe200087fe4ff */
[----:B------:R-:W-:Y:S01]  /*04e0*/  IADD3 R6, P1, PT, R6, 0xfa0, RZ ;  /* 0x00000fa006067810 */ /* 0x000fe20007f3e0ff */
[----:B------:R-:W-:-:S03]  /*04f0*/  UISETP.NE.U32.AND UP0, UPT, UR4, 0xfa0, UPT ;  /* 0x00000fa00400788c */ /* 0x000fc6000bf05070 */
[----:B------:R-:W-:Y:S01]  /*0500*/  IADD3.X R11, PT, PT, RZ, R11, RZ, P1, !PT ;  /* 0x0000000bff0b7210 */ /* 0x000fe20000ffe4ff */
[----:B------:R-:W-:Y:S01]  /*0510*/  UISETP.NE.AND.EX UP0, UPT, UR5, URZ, UPT, UP0 ;  /* 0x000000ff0500728c */ /* 0x000fe2000bf05300 */
[----:B------:R-:W-:Y:S04]  /*0520*/  LDS R19, [R7+0x1080] ;  /* 0x0010800007137984 */ /* 0x000fe80000000800 */
[----:B------:R-:W2:Y:S04]  /*0530*/  LDS R18, [R4] ;  /* 0x0000000004127984 */ /* 0x000ea80000000800 */
[----:B------:R-:W-:Y:S01]  /*0540*/  LDS R14, [R4+0x4] ;  /* 0x00000400040e7984 */ /* 0x000fe20000000800 */
[----:B--2---:R-:W-:-:S05]  /*0550*/  FFMA R19, R19, R12, R18 ;  /* 0x0000000c13137223 */ /* 0x004fca0000000012 */
[----:B------:R-:W-:Y:S04]  /*0560*/  STS [R4], R19 ;  /* 0x0000001304007388 */ /* 0x000fe80000000800 */
[----:B------:R-:W0:Y:S02]  /*0570*/  LDS R15, [R7+0x1084] ;  /* 0x00108400070f7984 */ /* 0x000e240000000800 */
[-C--:B0-----:R-:W-:Y:S02]  /*0580*/  FFMA R15, R15, R12.reuse, R14 ;  /* 0x0000000c0f0f7223 */ /* 0x081fe4000000000e */
[----:B------:R-:W-:Y:S04]  /*0590*/  LDS R14, [R4+0x8] ;  /* 0x00000800040e7984 */ /* 0x000fe80000000800 */
[----:B------:R-:W-:Y:S04]  /*05a0*/  STS [R4+0x4], R15 ;  /* 0x0000040f04007388 */ /* 0x000fe80000000800 */
[----:B------:R-:W0:Y:S02]  /*05b0*/  LDS R13, [R7+0x1088] ;  /* 0x00108800070d7984 */ /* 0x000e240000000800 */
[----:B0-----:R-:W-:-:S02]  /*05c0*/  FFMA R13, R13, R12, R14 ;  /* 0x0000000c0d0d7223 */ /* 0x001fc4000000000e */
        /* <DEDUP_REMOVED lines=115> */
[----:B0-----:R-:W-:-:S05]  /*0d00*/  FFMA R17, R17, R12, R14 ;  /* 0x0000000c11117223 */ /* 0x001fca000000000e */
[----:B------:R0:W-:Y:S01]  /*0d10*/  STS [R4+0x7c], R17 ;  /* 0x00007c1104007388 */ /* 0x0001e20000000800 */
[----:B------:R-:W-:Y:S06]  /*0d20*/  BAR.SYNC.DEFER_BLOCKING 0x0 ;  /* 0x0000000000007b1d */ /* 0x000fec0000010000 */
[----:B------:R-:W-:Y:S05]  /*0d30*/  BRA.U UP0, `(.L_x_14) ;  /* 0xfffffff500b47547 */ /* 0x000fea000b83ffff */
[----:B------:R-:W1:Y:S01]  /*0d40*/  LDCU.64 UR4, c[0x0][0x390] ;  /* 0x00007200ff0477ac */ /* 0x000e620008000a00 */
[----:B------:R-:W-:Y:S01]  /*0d50*/  BAR.SYNC.DEFER_BLOCKING 0x0 ;  /* 0x0000000000007b1d */ /* 0x000fe20000010000 */
[C---:B------:R-:W-:Y:S01]  /*0d60*/  ISETP.GT.U32.AND P1, PT, R0.reuse, 0x1f, PT ;  /* 0x0000001f0000780c */ /* 0x040fe20003f24070 */
[C---:B------:R-:W-:Y:S01]  /*0d70*/  IMAD.WIDE.U32 R8, R0.reuse, 0x20, R8 ;  /* 0x0000002000087825 */ /* 0x040fe200078e0008 */
[----:B------:R-:W-:Y:S02]  /*0d80*/  ISETP.GT.U32.AND P0, PT, R0, 0x1e, PT ;  /* 0x0000001e0000780c */ /* 0x000fe40003f04070 */
[C---:B------:R-:W-:Y:S01]  /*0d90*/  ISETP.GT.U32.OR P1, PT, R5.reuse, 0x3e7, P1 ;  /* 0x000003e70500780c */ /* 0x040fe20000f24470 */
[----:B------:R-:W-:Y:S01]  /*0da0*/  BSSY.RECONVERGENT B0, `(.L_x_15) ;  /* 0x0000015000007945 */ /* 0x000fe20003800200 */
        /* <DEDUP_REMOVED lines=8> */
[----:B------:R-:W5:Y:S04]  /*0e30*/  LDS R13, [R4+0x10] ;  /* 0x00001000040d7984 */ /* 0x000f680000000800 */
[----:B------:R-:W5:Y:S04]  /*0e40*/  LDS R15, [R4+0x14] ;  /* 0x00001400040f7984 */ /* 0x000f680000000800 */
[----:B0-----:R-:W0:Y:S04]  /*0e50*/  LDS R17, [R4+0x18] ;  /* 0x0000180004117984 */ /* 0x001e280000000800 */
[----:B------:R-:W0:Y:S04]  /*0e60*/  LDS R19, [R4+0x1c] ;  /* 0x00001c0004137984 */ /* 0x000e280000000800 */
[----:B-1----:R1:W-:Y:S04]  /*0e70*/  STG.E desc[UR6][R2.64], R5 ;  /* 0x0000000502007986 */ /* 0x0023e8000c101906 */
[----:B--2---:R1:W-:Y:S04]  /*0e80*/  STG.E desc[UR6][R2.64+0x4], R7 ;  /* 0x0000040702007986 */ /* 0x0043e8000c101906 */
[----:B---3--:R1:W-:Y:S04]  /*0e90*/  STG.E desc[UR6][R2.64+0x8], R9 ;  /* 0x0000080902007986 */ /* 0x0083e8000c101906 */
[----:B----4-:R1:W-:Y:S04]  /*0ea0*/  STG.E desc[UR6][R2.64+0xc], R11 ;  /* 0x00000c0b02007986 */ /* 0x0103e8000c101906 */
[----:B-----5:R1:W-:Y:S04]  /*0eb0*/  STG.E desc[UR6][R2.64+0x10], R13 ;  /* 0x0000100d02007986 */ /* 0x0203e8000c101906 */
[----:B------:R1:W-:Y:S04]  /*0ec0*/  STG.E desc[UR6][R2.64+0x14], R15 ;  /* 0x0000140f02007986 */ /* 0x0003e8000c101906 */
[----:B0-----:R1:W-:Y:S04]  /*0ed0*/  STG.E desc[UR6][R2.64+0x18], R17 ;  /* 0x0000181102007986 */ /* 0x0013e8000c101906 */
[----:B------:R1:W-:Y:S02]  /*0ee0*/  STG.E desc[UR6][R2.64+0x1c], R19 ;  /* 0x00001c1302007986 */ /* 0x0003e4000c101906 */
.L_x_16:
[----:B------:R-:W-:Y:S05]  /*0ef0*/  BSYNC.RECONVERGENT B0 ;  /* 0x0000000000007941 */ /* 0x000fea0003800200 */
.L_x_15:
[----:B------:R-:W-:Y:S04]  /*0f00*/  BSSY.RECONVERGENT B0, `(.L_x_17) ;  /* 0x0000032000007945 */ /* 0x000fe80003800200 */
[----:B------:R-:W-:Y:S05]  /*0f10*/  @P0 BRA `(.L_x_18) ;  /* 0x0000000000c00947 */ /* 0x000fea0003800000 */
[----:B-1----:R-:W1:Y:S04]  /*0f20*/  LDS R5, [R4+0x20] ;  /* 0x0000200004057984 */ /* 0x002e680000000800 */
[----:B------:R-:W2:Y:S04]  /*0f30*/  LDS R7, [R4+0x24] ;  /* 0x0000240004077984 */ /* 0x000ea80000000800 */
[----:B------:R-:W3:Y:S04]  /*0f40*/  LDS R9, [R4+0x28] ;  /* 0x0000280004097984 */ /* 0x000ee80000000800 */
[----:B------:R-:W4:Y:S04]  /*0f50*/  LDS R11, [R4+0x2c] ;  /* 0x00002c00040b7984 */ /* 0x000f280000000800 */
[----:B------:R-:W5:Y:S04]  /*0f60*/  LDS R13, [R4+0x30] ;  /* 0x00003000040d7984 */ /* 0x000f680000000800 */
[----:B------:R-:W5:Y:S04]  /*0f70*/  LDS R15, [R4+0x34] ;  /* 0x00003400040f7984 */ /* 0x000f680000000800 */
[----:B0-----:R-:W0:Y:S04]  /*0f80*/  LDS R17, [R4+0x38] ;  /* 0x0000380004117984 */ /* 0x001e280000000800 */
[----:B------:R-:W0:Y:S04]  /*0f90*/  LDS R19, [R4+0x3c] ;  /* 0x00003c0004137984 */ /* 0x000e280000000800 */
        /* <DEDUP_REMOVED lines=40> */
.L_x_18:
[----:B------:R-:W-:Y:S05]  /*1220*/  BSYNC.RECONVERGENT B0 ;  /* 0x0000000000007941 */ /* 0x000fea0003800200 */
.L_x_17:
[----:B------:R-:W-:Y:S06]  /*1230*/  BAR.SYNC.DEFER_BLOCKING 0x0 ;  /* 0x0000000000007b1d */ /* 0x000fec0000010000 */
[----:B------:R-:W-:Y:S05]  /*1240*/  EXIT ;  /* 0x000000000000794d */ /* 0x000fea0003800000 */
.L_x_19:
        /* <DEDUP_REMOVED lines=11> */
.L_x_39:


//--------------------- .text._Z21matrix_multiply_gpu23ILm1000ELm96ELb0EEvPfS0_S0_ --------------------------
	.section	.text._Z21matrix_multiply_gpu23ILm1000ELm96ELb0EEvPfS0_S0_,"ax",@progbits
	.align	128
        .global         _Z21matrix_multiply_gpu23ILm1000ELm96ELb0EEvPfS0_S0_
        .type           _Z21matrix_multiply_gpu23ILm1000ELm96ELb0EEvPfS0_S0_,@function
        .size           _Z21matrix_multiply_gpu23ILm1000ELm96ELb0EEvPfS0_S0_,(.L_x_40 - _Z21matrix_multiply_gpu23ILm1000ELm96ELb0EEvPfS0_S0_)
        .other          _Z21matrix_multiply_gpu23ILm1000ELm96ELb0EEvPfS0_S0_,@"STO_CUDA_ENTRY STV_DEFAULT"
_Z21matrix_multiply_gpu23ILm1000ELm96ELb0EEvPfS0_S0_:
.text._Z21matrix_multiply_gpu23ILm1000ELm96ELb0EEvPfS0_S0_:
        /* <DEDUP_REMOVED lines=116> */
[----:B----4-:R-:W-:-:S02]  /*0740*/  IMAD R8, R14, 0x60, R13 ;  /* 0x000000600e087824 */ /* 0x010fc400078e020d */
[----:B------:R-:W-:Y:S02]  /*0750*/  IMAD R13, R13, 0x4, R10 ;  /* 0x000000040d0d7824 */ /* 0x000fe400078e020a */
[----:B------:R-:W-:Y:S02]  /*0760*/  VIADD R14, R6, 0x20 ;  /* 0x00000020060e7836 */ /* 0x000fe40000000000 */
[----:B0-----:R-:W-:Y:S02]  /*0770*/  IMAD.MOV.U32 R11, RZ, RZ, RZ ;  /* 0x000000ffff0b7224 */ /* 0x001fe400078e00ff */
[----:B------:R-:W-:Y:S01]  /*0780*/  IMAD.MOV.U32 R12, RZ, RZ, RZ ;  /* 0x000000ffff0c7224 */ /* 0x000fe200078e00ff */
[----:B-1----:R-:W-:Y:S06]  /*0790*/  BAR.SYNC.DEFER_BLOCKING 0x0 ;  /* 0x0000000000007b1d */ /* 0x002fec0000010000 */
.L_x_21:
[----:B------:R-:W-:Y:S01]  /*07a0*/  ISETP.GT.U32.AND P0, PT, R2, 0x3e7, PT ;  /* 0x000003e70200780c */ /* 0x000fe20003f04070 */
[----:B------:R-:W-:-:S03]  /*07b0*/  IMAD.MOV.U32 R20, RZ, RZ, RZ ;  /* 0x000000ffff147224 */ /* 0x000fc600078e00ff */
[----:B------:R-:W-:-:S13]  /*07c0*/  ISETP.GT.U32.AND.EX P0, PT, R3, RZ, PT, P0 ;  /* 0x000000ff0300720c */ /* 0x000fda0003f04100 */
[----:B------:R-:W0:Y:S01]  /*07d0*/  @!P0 LDC.64 R16, c[0x0][0x388] ;  /* 0x0000e200ff108b82 */ /* 0x000e220000000a00 */
[----:B------:R-:W-:Y:S02]  /*07e0*/  @!P0 IMAD R15, R12, 0x3e8, RZ ;  /* 0x000003e80c0f8824 */ /* 0x000fe400078e02ff */
[----:B------:R-:W-:-:S05]  /*07f0*/  @!P0 IMAD.WIDE.U32 R4, R11, 0x3e8, R2 ;  /* 0x000003e80b048825 */ /* 0x000fca00078e0002 */
[----:B------:R-:W-:Y:S02]  /*0800*/  @!P0 IADD3 R5, PT, PT, R5, R15, RZ ;  /* 0x0000000f05058210 */ /* 0x000fe40007ffe0ff */
        /* <DEDUP_REMOVED lines=19> */
.L_x_20:
        /* <DEDUP_REMOVED lines=85> */
.L_x_22:
[----:B------:R-:W-:Y:S01]  /*0e90*/  ISETP.GT.U32.AND P0, PT, R0, 0x3e7, PT ;  /* 0x000003e70000780c */ /* 0x000fe20003f04070 */
[----:B------:R-:W-:Y:S01]  /*0ea0*/  VIADD R10, R6, UR4 ;  /* 0x00000004060a7c36 */ /* 0x000fe20008000000 */
[C---:B------:R-:W-:Y:S01]  /*0eb0*/  ISETP.GT.U32.AND P4, PT, R0.reuse, 0x3e4, PT ;  /* 0x000003e40000780c */ /* 0x040fe20003f84070 */
[----:B0-----:R-:W-:Y:S01]  /*0ec0*/  IMAD.MOV.U32 R2, RZ, RZ, R4 ;  /* 0x000000ffff027224 */ /* 0x001fe200078e0004 */
[----:B------:R-:W-:Y:S01]  /*0ed0*/  ISETP.GT.U32.AND.EX P0, PT, R7, RZ, PT, P0 ;  /* 0x000000ff0700720c */ /* 0x000fe20003f04100 */
[----:B------:R-:W-:Y:S01]  /*0ee0*/  UIADD3 UR4, UPT, UPT, UR4, 0x20, URZ ;  /* 0x0000002004047890 */ /* 0x000fe2000fffe0ff */
[----:B------:R-:W-:Y:S02]  /*0ef0*/  ISETP.GT.U32.AND P3, PT, R0, 0x3e3, PT ;  /* 0x000003e30000780c */ /* 0x000fe40003f64070 */
[----:B------:R-:W-:Y:S01]  /*0f00*/  ISETP.GT.U32.OR P1, PT, R8, 0x3e7, P0 ;  /* 0x000003e70800780c */ /* 0x000fe20000724470 */
[----:B------:R-:W-:Y:S01]  /*0f10*/  UISETP.NE.AND UP0, UPT, UR4, 0x190, UPT ;  /* 0x000001900400788c */ /* 0x000fe2000bf05270 */
[----:B------:R-:W-:-:S02]  /*0f20*/  ISETP.GT.U32.AND P2, PT, R0, 0x3e2, PT ;  /* 0x000003e20000780c */ /* 0x000fc40003f44070 */
[----:B------:R-:W-:Y:S02]  /*0f30*/  ISETP.GT.U32.AND P6, PT, R0, 0x3e0, PT ;  /* 0x000003e00000780c */ /* 0x000fe40003fc4070 */
[C---:B------:R-:W-:Y:S02]  /*0f40*/  ISETP.GT.U32.AND.EX P4, PT, R7.reuse, RZ, PT, P4 ;  /* 0x000000ff0700720c */ /* 0x040fe40003f84140 */
[C---:B------:R-:W-:Y:S02]  /*0f50*/  ISETP.GT.U32.AND.EX P3, PT, R7.reuse, RZ, PT, P3 ;  /* 0x000000ff0700720c */ /* 0x040fe40003f64130 */
[C---:B------:R-:W-:Y:S02]  /*0f60*/  ISETP.GT.U32.AND.EX P2, PT, R7.reuse, RZ, PT, P2 ;  /* 0x000000ff0700720c */ /* 0x040fe40003f44120 */
[----:B------:R-:W-:Y:S01]  /*0f70*/  ISETP.GT.U32.AND.EX P6, PT, R7, RZ, PT, P6 ;  /* 0x000000ff0700720c */ /* 0x000fe20003fc4160 */
[----:B------:R-:W0:Y:S01]  /*0f80*/  @!P1 LDS R5, [R10+-0x10] ;  /* 0xfffff0000a059984 */ /* 0x000e220000000800 */
[----:B------:R-:W-:-:S02]  /*0f90*/  MOV R3, R9 ;  /* 0x0000000900037202 */ /* 0x000fc40000000f00 */
[C---:B------:R-:W-:Y:S02]  /*0fa0*/  ISETP.GT.U32.OR P4, PT, R8.reuse, 0x3e7, P4 ;  /* 0x000003e70800780c */ /* 0x040fe40002784470 */
[C---:B------:R-:W-:Y:S02]  /*0fb0*/  ISETP.GT.U32.OR P3, PT, R8.reuse, 0x3e7, P3 ;  /* 0x000003e70800780c */ /* 0x040fe40001f64470 */
[C---:B------:R-:W-:Y:S02]  /*0fc0*/  ISETP.GT.U32.OR P2, PT, R8.reuse, 0x3e7, P2 ;  /* 0x000003e70800780c */ /* 0x040fe40001744470 */
[----:B------:R-:W-:Y:S02]  /*0fd0*/  ISETP.GT.U32.OR P6, PT, R8, 0x3e7, P6 ;  /* 0x000003e70800780c */ /* 0x000fe400037c4470 */
[C---:B------:R-:W-:Y:S02]  /*0fe0*/  ISETP.GT.U32.AND P0, PT, R0.reuse, 0x3e5, PT ;  /* 0x000003e50000780c */ /* 0x040fe40003f04070 */
[----:B------:R-:W-:-:S02]  /*0ff0*/  ISETP.GT.U32.AND P5, PT, R0, 0x3e6, PT ;  /* 0x000003e60000780c */ /* 0x000fc40003fa4070 */
[C---:B------:R-:W-:Y:S01]  /*1000*/  ISETP.GT.U32.AND.EX P0, PT, R7.reuse, RZ, PT, P0 ;  /* 0x000000ff0700720c */ /* 0x040fe20003f04100 */
[----:B------:R-:W1:Y:S01]  /*1010*/  @!P4 LDS R13, [R10+-0x4] ;  /* 0xfffffc000a0dc984 */ /* 0x000e620000000800 */
[----:B------:R-:W-:Y:S02]  /*1020*/  ISETP.GT.U32.AND.EX P5, PT, R7, RZ, PT, P5 ;  /* 0x000000ff0700720c */ /* 0x000fe40003fa4150 */
[C---:B------:R-:W-:Y:S01]  /*1030*/  ISETP.GT.U32.OR P0, PT, R8.reuse, 0x3e7, P0 ;  /* 0x000003e70800780c */ /* 0x040fe20000704470 */
[----:B------:R-:W2:Y:S01]  /*1040*/  @!P2 LDS R15, [R10+0x4] ;  /* 0x000004000a0fa984 */ /* 0x000ea20000000800 */
[----:B------:R-:W-:-:S03]  /*1050*/  ISETP.GT.U32.OR P5, PT, R8, 0x3e7, P5 ;  /* 0x000003e70800780c */ /* 0x000fc60002fa4470 */
[----:B------:R-:W3:Y:S08]  /*1060*/  @!P6 LDS R19, [R10+0xc] ;  /* 0x00000c000a13e984 */ /* 0x000ef00000000800 */
[----:B------:R-:W4:Y:S04]  /*1070*/  @!P0 LDS R11, [R10+-0x8] ;  /* 0xfffff8000a0b8984 */ /* 0x000f280000000800 */
[----:B------:R-:W5:Y:S04]  /*1080*/  @!P5 LDS R9, [R10+-0xc] ;  /* 0xfffff4000a09d984 */ /* 0x000f680000000800 */
[----:B0-----:R-:W-:Y:S01]  /*1090*/  @!P1 STG.E desc[UR6][R2.64+-0x10], R5 ;  /* 0xfffff00502009986 */ /* 0x001fe2000c101906 */
[----:B------:R-:W-:-:S03]  /*10a0*/  ISETP.GT.U32.AND P1, PT, R0, 0x3e1, PT ;  /* 0x000003e10000780c */ /* 0x000fc60003f24070 */
[----:B------:R-:W0:Y:S01]  /*10b0*/  @!P3 LDS R5, [R10] ;  /* 0x000000000a05b984 */ /* 0x000e220000000800 */
[----:B------:R-:W-:-:S04]  /*10c0*/  ISETP.GT.U32.AND.EX P1, PT, R7, RZ, PT, P1 ;  /* 0x000000ff0700720c */ /* 0x000fc80003f24110 */
[----:B------:R-:W-:Y:S01]  /*10d0*/  ISETP.GT.U32.OR P1, PT, R8, 0x3e7, P1 ;  /* 0x000003e70800780c */ /* 0x000fe20000f24470 */
[----:B-1----:R-:W-:Y:S04]  /*10e0*/  @!P4 STG.E desc[UR6][R2.64+-0x4], R13 ;  /* 0xfffffc0d0200c986 */ /* 0x002fe8000c101906 */
[----:B--2---:R-:W-:Y:S08]  /*10f0*/  @!P2 STG.E desc[UR6][R2.64+0x4], R15 ;  /* 0x0000040f0200a986 */ /* 0x004ff0000c101906 */
[----:B------:R-:W1:Y:S04]  /*1100*/  @!P1 LDS R17, [R10+0x8] ;  /* 0x000008000a119984 */ /* 0x000e680000000800 */
[----:B---3--:R-:W-:Y:S04]  /*1110*/  @!P6 STG.E desc[UR6][R2.64+0xc], R19 ;  /* 0x00000c130200e986 */ /* 0x008fe8000c101906 */
[----:B----4-:R-:W-:Y:S01]  /*1120*/  @!P0 STG.E desc[UR6][R2.64+-0x8], R11 ;  /* 0xfffff80b02008986 */ /* 0x010fe2000c101906 */
[----:B------:R-:W-:-:S03]  /*1130*/  IADD3 R0, P0, PT, R0, 0x8, RZ ;  /* 0x0000000800007810 */ /* 0x000fc60007f1e0ff */
[----:B-----5:R2:W-:Y:S02]  /*1140*/  @!P5 STG.E desc[UR6][R2.64+-0xc], R9 ;  /* 0xfffff4090200d986 */ /* 0x0205e4000c101906 */
[----:B------:R-:W-:Y:S02]  /*1150*/  IMAD.X R7, RZ, RZ, R7, P0 ;  /* 0x000000ffff077224 */ /* 0x000fe400000e0607 */
[----:B0-----:R0:W-:Y:S04]  /*1160*/  @!P3 STG.E desc[UR6][R2.64], R5 ;  /* 0x000000050200b986 */ /* 0x0011e8000c101906 */
[----:B-1----:R0:W-:Y:S01]  /*1170*/  @!P1 STG.E desc[UR6][R2.64+0x8], R17 ;  /* 0x0000081102009986 */ /* 0x0021e2000c101906 */
[----:B------:R-:W-:-:S05]  /*1180*/  IADD3 R4, P1, PT, R2, 0x20, RZ ;  /* 0x0000002002047810 */ /* 0x000fca0007f3e0ff */
[----:B--2---:R-:W-:Y:S01]  /*1190*/  IMAD.X R9, RZ, RZ, R3, P1 ;  /* 0x000000ffff097224 */ /* 0x004fe200008e0603 */
[----:B------:R-:W-:Y:S07]  /*11a0*/  BRA.U UP0, `(.L_x_22) ;  /* 0xfffffffd00387547 */ /* 0x000fee000b83ffff */
[----:B------:R-:W-:Y:S06]  /*11b0*/  BAR.SYNC.DEFER_BLOCKING 0x0 ;  /* 0x0000000000007b1d */ /* 0x000fec0000010000 */
[----:B------:R-:W-:Y:S05]  /*11c0*/  EXIT ;  /* 0x000000000000794d */ /* 0x000fea0003800000 */
.L_x_23:
        /* <DEDUP_REMOVED lines=11> */
.L_x_40:


//--------------------- .text._Z21matrix_multiply_gpu23ILm1000ELm64ELb0EEvPfS0_S0_ --------------------------
	.section	.text._Z21matrix_multiply_gpu23ILm1000ELm64ELb0EEvPfS0_S0_,"ax",@progbits
	.align	128
        .global         _Z21matrix_multiply_gpu23ILm1000ELm64ELb0EEvPfS0_S0_
        .type           _Z21matrix_multiply_gpu23ILm1000ELm64ELb0EEvPfS0_S0_,@function
        .size           _Z21matrix_multiply_gpu23ILm1000ELm64ELb0EEvPfS0_S0_,(.L_x_41 - _Z21matrix_multiply_gpu23ILm1000ELm64ELb0EEvPfS0_S0_)
        .other          _Z21matrix_multiply_gpu23ILm1000ELm64ELb0EEvPfS0_S0_,@"STO_CUDA_ENTRY STV_DEFAULT"
_Z21matrix_multiply_gpu23ILm1000ELm64ELb0EEvPfS0_S0_:
.text._Z21matrix_multiply_gpu23ILm1000ELm64ELb0EEvPfS0_S0_:
[----:B------:R-:W-:Y:S01]  /*0000*/  LDC R1, c[0x0][0x37c] ;  /* 0x0000df00ff017b82 */ /* 0x000fe20000000800 */
[----:B------:R-:W0:Y:S07]  /*0010*/  S2R R11, SR_TID.X ;  /* 0x00000000000b7919 */ /* 0x000e2e0000002100 */
[----:B------:R-:W1:Y:S01]  /*0020*/  S2UR UR5, SR_CgaCtaId ;  /* 0x00000000000579c3 */ /* 0x000e620000008800 */
[----:B------:R-:W-:Y:S01]  /*0030*/  UMOV UR4, 0x400 ;  /* 0x0000040000047882 */ /* 0x000fe20000000000 */
[----:B------:R-:W-:Y:S01]  /*0040*/  IMAD.MOV.U32 R13, RZ, RZ, 0x3f800000 ;  /* 0x3f800000ff0d7424 */ /* 0x000fe200078e00ff */
[----:B------:R-:W2:Y:S01]  /*0050*/  S2R R6, SR_CTAID.X ;  /* 0x0000000000067919 */ /* 0x000ea20000002500 */
[----:B------:R-:W-:Y:S01]  /*0060*/  IMAD.MOV.U32 R7, RZ, RZ, RZ ;  /* 0x000000ffff077224 */ /* 0x000fe200078e00ff */
[----:B------:R-:W3:Y:S01]  /*0070*/  LDCU.64 UR8, c[0x0][0x358] ;  /* 0x00006b00ff0877ac */ /* 0x000ee20008000a00 */
[----:B------:R-:W4:Y:S01]  /*0080*/  S2R R12, SR_CTAID.Y ;  /* 0x00000000000c7919 */ /* 0x000f220000002600 */
[----:B-1----:R-:W-:-:S02]  /*0090*/  ULEA UR6, UR5, UR4, 0x18 ;  /* 0x0000000405067291 */ /* 0x002fc4000f8ec0ff */
[----:B------:R-:W-:-:S04]  /*00a0*/  UIADD3 UR4, UPT, UPT, UR4, 0x4000, URZ ;  /* 0x0000400004047890 */ /* 0x000fc8000fffe0ff */
[----:B------:R-:W-:Y:S01]  /*00b0*/  ULEA UR5, UR5, UR4, 0x18 ;  /* 0x0000000405057291 */ /* 0x000fe2000f8ec0ff */
[C---:B0-----:R-:W-:Y:S02]  /*00c0*/  LEA R4, R11.reuse, UR6, 0x2 ;  /* 0x000000060b047c11 */ /* 0x041fe4000f8e10ff */
[C---:B------:R-:W-:Y:S01]  /*00d0*/  LEA R18, R11.reuse, UR6, 0x8 ;  /* 0x000000060b127c11 */ /* 0x040fe2000f8e40ff */
[----:B--2---:R-:W-:Y:S02]  /*00e0*/  IMAD.WIDE.U32 R8, R6, 0x40, RZ ;  /* 0x0000004006087825 */ /* 0x004fe400078e00ff */
[----:B------:R-:W-:Y:S02]  /*00f0*/  STS [R4], RZ ;  /* 0x000000ff04007388 */ /* 0x000fe40000000800 */
[----:B------:R-:W-:Y:S02]  /*0100*/  IMAD R10, R11, 0x100, R4 ;  /* 0x000001000b0a7824 */ /* 0x000fe400078e0204 */
[----:B------:R-:W-:Y:S01]  /*0110*/  STS [R4+0x100], RZ ;  /* 0x000100ff04007388 */ /* 0x000fe20000000800 */
[----:B------:R-:W-:Y:S01]  /*0120*/  IADD3 R2, P0, PT, R8, R11, RZ ;  /* 0x0000000b08027210 */ /* 0x000fe20007f1e0ff */
[----:B------:R-:W-:-:S02]  /*0130*/  IMAD.MOV.U32 R0, RZ, RZ, R8 ;  /* 0x000000ffff007224 */ /* 0x000fc400078e0008 */
[----:B------:R-:W-:Y:S01]  /*0140*/  STS [R4+0x200], RZ ;  /* 0x000200ff04007388 */ /* 0x000fe20000000800 */
[--C-:B------:R-:W-:Y:S02]  /*0150*/  IMAD.MOV.U32 R5, RZ, RZ, R9.reuse ;  /* 0x000000ffff057224 */ /* 0x100fe400078e0009 */
[----:B------:R-:W-:Y:S01]  /*0160*/  IMAD.X R3, RZ, RZ, R9, P0 ;  /* 0x000000ffff037224 */ /* 0x000fe200000e0609 */
        /* <DEDUP_REMOVED lines=63> */
[----:B------:R-:W-:Y:S01]  /*0560*/  LEA R11, R11, UR5, 0x2 ;  /* 0x000000050b0b7c11 */ /* 0x000fe2000f8e10ff */
[----:B------:R-:W-:-:S02]  /*0570*/  VIADD R12, R18, 0x20 ;  /* 0x00000020120c7836 */ /* 0x000fc40000000000 */
[----:B0-----:R-:W-:Y:S01]  /*0580*/  IMAD.MOV.U32 R10, RZ, RZ, RZ ;  /* 0x000000ffff0a7224 */ /* 0x001fe200078e00ff */
[----:B---3--:R-:W-:Y:S06]  /*0590*/  BAR.SYNC.DEFER_BLOCKING 0x0 ;  /* 0x0000000000007b1d */ /* 0x008fec0000010000 */
.L_x_25:
        /* <DEDUP_REMOVED lines=11> */
[----:B------:R-:W-:-:S12]  /*0650*/  IMAD.MOV.U32 R13, RZ, RZ, RZ ;  /* 0x000000ffff0d7224 */ /* 0x000fd800078e00ff */
[----:B------:R-:W1:Y:S01]  /*0660*/  @!P0 LDC.64 R8, c[0x0][0x380] ;  /* 0x0000e000ff088b82 */ /* 0x000e620000000a00 */
[----:B0-----:R-:W-:Y:S01]  /*0670*/  @!P0 MOV R14, R7 ;  /* 0x00000007000e8202 */ /* 0x001fe20000000f00 */
[----:B------:R-:W-:-:S04]  /*0680*/  @!P0 IMAD.MOV.U32 R15, RZ, RZ, R10 ;  /* 0x000000ffff0f8224 */ /* 0x000fc800078e000a */
[----:B------:R-:W-:-:S03]  /*0690*/  @!P0 IMAD.WIDE.U32 R16, R4, 0x3e8, R14 ;  /* 0x000003e804108825 */ /* 0x000fc600078e000e */
[----:B-1----:R-:W-:-:S04]  /*06a0*/  @!P0 LEA R8, P1, R16, R8, 0x2 ;  /* 0x0000000810088211 */ /* 0x002fc800078210ff */
[----:B------:R-:W-:Y:S01]  /*06b0*/  @!P0 LEA.HI.X R9, R16, R9, R17, 0x2, P1 ;  /* 0x0000000910098211 */ /* 0x000fe200008f1411 */
[----:B------:R-:W-:Y:S01]  /*06c0*/  IMAD.MOV.U32 R14, RZ, RZ, R12 ;  /* 0x000000ffff0e7224 */ /* 0x000fe200078e000c */
[----:B------:R-:W-:Y:S01]  /*06d0*/  UIADD3 UR6, UPT, UPT, UR5, 0x20, URZ ;  /* 0x0000002005067890 */ /* 0x000fe2000fffe0ff */
[----:B------:R-:W-:Y:S01]  /*06e0*/  UMOV UR7, 0x40 ;  /* 0x0000004000077882 */ /* 0x000fe20000000000 */
[----:B------:R-:W-:Y:S01]  /*06f0*/  UMOV UR4, URZ ;  /* 0x000000ff00047c82 */ /* 0x000fe20008000000 */
[----:B--2---:R0:W-:Y:S01]  /*0700*/  STS [R11], R20 ;  /* 0x000000140b007388 */ /* 0x0041e20000000800 */
[----:B------:R-:W-:Y:S06]  /*0710*/  BAR.SYNC.DEFER_BLOCKING 0x0 ;  /* 0x0000000000007b1d */ /* 0x000fec0000010000 */
[----:B------:R0:W5:Y:S02]  /*0720*/  @!P0 LDG.E R13, desc[UR8][R8.64] ;  /* 0x00000008080d8981 */ /* 0x000164000c1e1900 */
[----:B------:R-:W-:Y:S06]  /*0730*/  BAR.SYNC.DEFER_BLOCKING 0x0 ;  /* 0x0000000000007b1d */ /* 0x000fec0000010000 */
.L_x_24:
[----:B0-----:R-:W-:Y:S01]  /*0740*/  LDS R8, [UR6+-0x20] ;  /* 0xffffe006ff087984 */ /* 0x001fe20008000800 */
        /* <DEDUP_REMOVED lines=10> */
[----:B------:R-:W0:Y:S04]  /*07f0*/  LDS R8, [UR6+-0x1c] ;  /* 0xffffe406ff087984 */ /* 0x000e280008000800 */
[----:B------:R-:W-:Y:S01]  /*0800*/  LDS R9, [R14+-0x10] ;  /* 0xfffff0000e097984 */ /* 0x000fe20000000800 */
[----:B0-----:R-:W-:-:S05]  /*0810*/  FFMA R15, R8, R13, R15 ;  /* 0x0000000d080f7223 */ /* 0x001fca000000000f */
        /* <DEDUP_REMOVED lines=14> */
[----:B------:R-:W-:Y:S01]  /*0900*/  LDS R9, [R14] ;  /* 0x000000000e097984 */ /* 0x000fe20000000800 */
[----:B0-----:R-:W-:-:S05]  /*0910*/  FFMA R15, R8, R13, R15 ;  /* 0x0000000d080f7223 */ /* 0x001fca000000000f */
[----:B------:R-:W-:Y:S04]  /*0920*/  STS [R14+-0xc], R15 ;  /* 0xfffff40f0e007388 */ /* 0x000fe80000000800 */
[----:B------:R-:W0:Y:S04]  /*0930*/  LDS R8, [UR6+-0x8] ;  /* 0xfffff806ff087984 */ /* 0x000e280008000800 */
[----:B------:R-:W-:Y:S01]  /*0940*/  LDS R15, [R14+0x4] ;  /* 0x000004000e0f7984 */ /* 0x000fe20000000800 */
[----:B0-----:R-:W-:-:S05]  /*0950*/  FFMA R17, R8, R13, R17 ;  /* 0x0000000d08117223 */ /* 0x001fca0000000011 */
[----:B------:R-:W-:Y:S04]  /*0960*/  STS [R14+-0x8], R17 ;  /* 0xfffff8110e007388 */ /* 0x000fe80000000800 */
[----:B------:R-:W0:Y:S04]  /*0970*/  LDS R8, [UR6+-0x4] ;  /* 0xfffffc06ff087984 */ /* 0x000e280008000800 */
[----:B------:R-:W-:Y:S01]  /*0980*/  LDS R17, [R14+0x8] ;  /* 0x000008000e117984 */ /* 0x000fe20000000800 */
[----:B0-----:R-:W-:-:S05]  /*0990*/  FFMA R19, R8, R13, R19 ;  /* 0x0000000d08137223 */ /* 0x001fca0000000013 */
[----:B------:R-:W-:Y:S04]  /*09a0*/  STS [R14+-0x4], R19 ;  /* 0xfffffc130e007388 */ /* 0x000fe80000000800 */
[----:B------:R-:W0:Y:S04]  /*09b0*/  LDS R8, [UR6] ;  /* 0x00000006ff087984 */ /* 0x000e280008000800 */
[----:B------:R-:W-:Y:S01]  /*09c0*/  LDS R19, [R14+0xc] ;  /* 0x00000c000e137984 */ /* 0x000fe20000000800 */
[----:B0-----:R-:W-:-:S05]  /*09d0*/  FFMA R9, R8, R13, R9 ;  /* 0x0000000d08097223 */ /* 0x001fca0000000009 */
[----:B------:R-:W-:Y:S04]  /*09e0*/  STS [R14], R9 ;  /* 0x000000090e007388 */ /* 0x000fe80000000800 */
[----:B------:R-:W0:Y:S04]  /*09f0*/  LDS R8, [UR6+0x4] ;  /* 0x00000406ff087984 */ /* 0x000e280008000800 */
[----:B------:R-:W-:Y:S01]  /*0a00*/  LDS R9, [R14+0x10] ;  /* 0x000010000e097984 */ /* 0x000fe20000000800 */
[----:B0-----:R-:W-:-:S05]  /*0a10*/  FFMA R15, R8, R13, R15 ;  /* 0x0000000d080f7223 */ /* 0x001fca000000000f */
[----:B------:R-:W-:Y:S04]  /*0a20*/  STS [R14+0x4], R15 ;  /* 0x0000040f0e007388 */ /* 0x000fe80000000800 */
        /* <DEDUP_REMOVED lines=12> */
[----:B------:R-:W0:Y:S02]  /*0af0*/  LDS R8, [UR6+0x14] ;  /* 0x00001406ff087984 */ /* 0x000e240008000800 */
[----:B0-----:R-:W-:-:S05]  /*0b00*/  FFMA R15, R8, R13, R15 ;  /* 0x0000000d080f7223 */ /* 0x001fca000000000f */
[----:B------:R-:W-:Y:S04]  /*0b10*/  STS [R14+0x14], R15 ;  /* 0x0000140f0e007388 */ /* 0x000fe80000000800 */
[----:B------:R-:W0:Y:S02]  /*0b20*/  LDS R8, [UR6+0x18] ;  /* 0x00001806ff087984 */ /* 0x000e240008000800 */
[----:B0-----:R-:W-:-:S05]  /*0b30*/  FFMA R17, R8, R13, R17 ;  /* 0x0000000d08117223 */ /* 0x001fca0000000011 */
[----:B------:R-:W-:Y:S04]  /*0b40*/  STS [R14+0x18], R17 ;  /* 0x000018110e007388 */ /* 0x000fe80000000800 */
[----:B------:R-:W0:Y:S01]  /*0b50*/  LDS R8, [UR6+0x1c] ;  /* 0x00001c06ff087984 */ /* 0x000e220008000800 */
[----:B------:R-:W-:Y:S01]  /*0b60*/  UIADD3 UR6, UPT, UPT, UR6, 0x40, URZ ;  /* 0x0000004006067890 */ /* 0x000fe2000fffe0ff */
[----:B0-----:R-:W-:-:S05]  /*0b70*/  FFMA R19, R8, R13, R19 ;  /* 0x0000000d08137223 */ /* 0x001fca0000000013 */
[----:B------:R0:W-:Y:S02]  /*0b80*/  STS [R14+0x1c], R19 ;  /* 0x00001c130e007388 */ /* 0x0001e40000000800 */
[----:B0-----:R-:W-:Y:S01]  /*0b90*/  VIADD R14, R14, 0x40 ;  /* 0x000000400e0e7836 */ /* 0x001fe20000000000 */
        /* <DEDUP_REMOVED lines=15> */
.L_x_26:
[----:B------:R-:W-:Y:S01]  /*0c90*/  ISETP.GT.U32.AND P0, PT, R0, 0x3e7, PT ;  /* 0x000003e70000780c */ /* 0x000fe20003f04070 */
[----:B0-----:R-:W-:Y:S01]  /*0ca0*/  IMAD.MOV.U32 R2, RZ, RZ, R6 ;  /* 0x000000ffff027224 */ /* 0x001fe200078e0006 */
[----:B------:R-:W-:Y:S01]  /*0cb0*/  IADD3 R8, PT, PT, R18, UR4, RZ ;  /* 0x0000000412087c10 */ /* 0x000fe2000fffe0ff */
[----:B------:R-:W-:Y:S01]  /*0cc0*/  IMAD.MOV.U32 R3, RZ, RZ, R9 ;  /* 0x000000ffff037224 */ /* 0x000fe200078e0009 */
        /* <DEDUP_REMOVED lines=48> */
.L_x_27:
        /* <DEDUP_REMOVED lines=11> */
.L_x_41:


//--------------------- .text._Z21matrix_multiply_gpu23ILm1000ELm32ELb0EEvPfS0_S0_ --------------------------
	.section	.text._Z21matrix_multiply_gpu23ILm1000ELm32ELb0EEvPfS0_S0_,"ax",@progbits
	.align	128
        .global         _Z21matrix_multiply_gpu23ILm1000ELm32ELb0EEvPfS0_S0_
        .type           _Z21matrix_multiply_gpu23ILm1000ELm32ELb0EEvPfS0_S0_,@function
        .size           _Z21matrix_multiply_gpu23ILm1000ELm32ELb0EEvPfS0_S0_,(.L_x_42 - _Z21matrix_multiply_gpu23ILm1000ELm32ELb0EEvPfS0_S0_)
        .other          _Z21matrix_multiply_gpu23ILm1000ELm32ELb0EEvPfS0_S0_,@"STO_CUDA_ENTRY STV_DEFAULT"
_Z21matrix_multiply_gpu23ILm1000ELm32ELb0EEvPfS0_S0_:
.text._Z21matrix_multiply_gpu23ILm1000ELm32ELb0EEvPfS0_S0_:
[----:B------:R-:W-:Y:S01]  /*0000*/  LDC R1, c[0x0][0x37c] ;  /* 0x0000df00ff017b82 */ /* 0x000fe20000000800 */
[----:B------:R-:W0:Y:S07]  /*0010*/  S2R R10, SR_TID.X ;  /* 0x00000000000a7919 */ /* 0x000e2e0000002100 */
[----:B------:R-:W1:Y:S01]  /*0020*/  S2UR UR5, SR_CgaCtaId ;  /* 0x00000000000579c3 */ /* 0x000e620000008800 */
[----:B------:R-:W-:Y:S01]  /*0030*/  UMOV UR4, 0x400 ;  /* 0x0000040000047882 */ /* 0x000fe20000000000 */
[----:B------:R-:W-:Y:S01]  /*0040*/  HFMA2 R13, -RZ, RZ, 1.875, 0 ;  /* 0x3f800000ff0d7431 */ /* 0x000fe200000001ff */
[----:B------:R-:W2:Y:S01]  /*0050*/  S2R R2, SR_CTAID.X ;  /* 0x0000000000027919 */ /* 0x000ea20000002500 */
[----:B------:R-:W3:Y:S01]  /*0060*/  LDCU.64 UR10, c[0x0][0x388] ;  /* 0x00007100ff0a77ac */ /* 0x000ee20008000a00 */
[----:B------:R-:W4:Y:S03]  /*0070*/  S2R R3, SR_CTAID.Y ;  /* 0x0000000000037919 */ /* 0x000f260000002600 */
[----:B------:R-:W5:Y:S01]  /*0080*/  LDC.64 R6, c[0x0][0x380] ;  /* 0x0000e000ff067b82 */ /* 0x000f620000000a00 */
[----:B------:R-:W0:Y:S01]  /*0090*/  LDCU.64 UR8, c[0x0][0x358] ;  /* 0x00006b00ff0877ac */ /* 0x000e220008000a00 */
[----:B-1----:R-:W-:-:S02]  /*00a0*/  ULEA UR6, UR5, UR4, 0x18 ;  /* 0x0000000405067291 */ /* 0x002fc4000f8ec0ff */
[----:B------:R-:W-:-:S04]  /*00b0*/  UIADD3 UR4, UPT, UPT, UR4, 0x1000, URZ ;  /* 0x0000100004047890 */ /* 0x000fc8000fffe0ff */
[----:B------:R-:W-:Y:S01]  /*00c0*/  ULEA UR4, UR5, UR4, 0x18 ;  /* 0x0000000405047291 */ /* 0x000fe2000f8ec0ff */
[C---:B0-----:R-:W-:Y:S01]  /*00d0*/  LEA R11, R10.reuse, UR6, 0x2 ;  /* 0x000000060a0b7c11 */ /* 0x041fe2000f8e10ff */
[C---:B------:R-:W-:Y:S01]  /*00e0*/  IMAD.WIDE.U32 R8, R10.reuse, 0x4, RZ ;  /* 0x000000040a087825 */ /* 0x040fe200078e00ff */
[----:B------:R-:W-:Y:S02]  /*00f0*/  UMOV UR5, URZ ;  /* 0x000000ff00057c82 */ /* 0x000fe40008000000 */
[----:B------:R-:W-:Y:S01]  /*0100*/  LEA R0, R10, R11, 0x7 ;  /* 0x0000000b0a007211 */ /* 0x000fe200078e38ff */
[----:B------:R-:W-:Y:S01]  /*0110*/  STS [R11], RZ ;  /* 0x000000ff0b007388 */ /* 0x000fe20000000800 */
[----:B--2---:R-:W-:Y:S01]  /*0120*/  IMAD.WIDE.U32 R8, R2, 0x80, R8 ;  /* 0x0000008002087825 */ /* 0x004fe200078e0008 */
[----:B----4-:R-:W-:Y:S02]  /*0130*/  LEA R3, R3, R10, 0x5 ;  /* 0x0000000a03037211 */ /* 0x010fe400078e28ff */
[----:B------:R-:W-:Y:S01]  /*0140*/  STS [R11+0x80], RZ ;  /* 0x000080ff0b007388 */ /* 0x000fe20000000800 */
[----:B---3--:R-:W-:-:S03]  /*0150*/  IADD3 R8, P1, PT, R8, UR10, RZ ;  /* 0x0000000a08087c10 */ /* 0x008fc6000ff3e0ff */
[----:B------:R-:W-:Y:S01]  /*0160*/  STS [R11+0x100], RZ ;  /* 0x000100ff0b007388 */ /* 0x000fe20000000800 */
[----:B------:R-:W-:-:S03]  /*0170*/  IADD3.X R9, PT, PT, R9, UR11, RZ, P1, !PT ;  /* 0x0000000b09097c10 */ /* 0x000fc60008ffe4ff */
        /* <DEDUP_REMOVED lines=30> */
[----:B0-----:R-:W-:-:S03]  /*0360*/  MOV R11, RZ ;  /* 0x000000ff000b7202 */ /* 0x001fc60000000f00 */
[----:B------:R-:W-:Y:S01]  /*0370*/  IMAD.WIDE.U32 R4, R2, 0x20, R10 ;  /* 0x0000002002047825 */ /* 0x000fe200078e000a */
[C---:B-1----:R-:W-:Y:S02]  /*0380*/  LEA R0, R10.reuse, UR6, 0x7 ;  /* 0x000000060a007c11 */ /* 0x042fe4000f8e38ff */
[----:B------:R-:W-:Y:S01]  /*0390*/  LEA R10, R10, UR4, 0x2 ;  /* 0x000000040a0a7c11 */ /* 0x000fe2000f8e10ff */
[----:B------:R-:W-:Y:S01]  /*03a0*/  UMOV UR4, URZ ;  /* 0x000000ff00047c82 */ /* 0x000fe20008000000 */
[----:B------:R-:W-:Y:S01]  /*03b0*/  BAR.SYNC.DEFER_BLOCKING 0x0 ;  /* 0x0000000000007b1d */ /* 0x000fe20000010000 */
[----:B------:R-:W-:Y:S01]  /*03c0*/  ISETP.GT.U32.AND P0, PT, R4, 0x3e7, PT ;  /* 0x000003e70400780c */ /* 0x000fe20003f04070 */
[----:B------:R-:W-:-:S03]  /*03d0*/  IMAD R4, R3, 0x3e8, RZ ;  /* 0x000003e803047824 */ /* 0x000fc600078e02ff */
[----:B------:R-:W-:Y:S01]  /*03e0*/  ISETP.GT.U32.AND.EX P0, PT, R5, RZ, PT, P0 ;  /* 0x000000ff0500720c */ /* 0x000fe20003f04100 */
[----:B------:R-:W-:Y:S02]  /*03f0*/  HFMA2 R5, -RZ, RZ, 0, 0 ;  /* 0x00000000ff057431 */ /* 0x000fe400000001ff */
[----:B-----5:R-:W-:-:S10]  /*0400*/  IMAD.WIDE.U32 R6, R4, 0x4, R6 ;  /* 0x0000000404067825 */ /* 0x020fd400078e0006 */
.L_x_28:
[----:B------:R-:W-:-:S06]  /*0410*/  MOV R15, RZ ;  /* 0x000000ff000f7202 */ /* 0x000fcc0000000f00 */
[----:B------:R-:W2:Y:S01]  /*0420*/  @!P0 LDG.E R15, desc[UR8][R8.64] ;  /* 0x00000008080f8981 */ /* 0x000ea2000c1e1900 */
[----:B------:R-:W-:Y:S02]  /*0430*/  ISETP.GT.U32.AND P1, PT, R3, 0x3e7, PT ;  /* 0x000003e70300780c */ /* 0x000fe40003f24070 */
[----:B0-----:R-:W-:-:S11]  /*0440*/  MOV R11, RZ ;  /* 0x000000ff000b7202 */ /* 0x001fd60000000f00 */
[----:B------:R-:W-:-:S04]  /*0450*/  @!P1 IADD3 R12, P2, PT, R6, UR4, RZ ;  /* 0x00000004060c9c10 */ /* 0x000fc8000ff5e0ff */
[----:B------:R-:W-:Y:S01]  /*0460*/  @!P1 IADD3.X R13, PT, PT, R7, UR5, RZ, P2, !PT ;  /* 0x00000005070d9c10 */ /* 0x000fe200097fe4ff */
        /* <DEDUP_REMOVED lines=10> */
[----:B------:R-:W-:Y:S04]  /*0510*/  LDS R14, [UR6+0x1000] ;  /* 0x00100006ff0e7984 */ /* 0x000fe80008000800 */
[----:B------:R-:W2:Y:S04]  /*0520*/  LDS R17, [R0] ;  /* 0x0000000000117984 */ /* 0x000ea80000000800 */
[----:B------:R-:W-:Y:S04]  /*0530*/  LDS R19, [R0+0x4] ;  /* 0x0000040000137984 */ /* 0x000fe80000000800 */
[----:B------:R-:W-:Y:S01]  /*0540*/  LDS R15, [R0+0x8] ;  /* 0x00000800000f7984 */ /* 0x000fe20000000800 */
[----:B--2---:R-:W-:-:S05]  /*0550*/  FFMA R17, R14, R11, R17 ;  /* 0x0000000b0e117223 */ /* 0x004fca0000000011 */
[----:B------:R-:W-:Y:S04]  /*0560*/  STS [R0], R17 ;  /* 0x0000001100007388 */ /* 0x000fe80000000800 */
[----:B------:R-:W0:Y:S04]  /*0570*/  LDS R14, [UR6+0x1004] ;  /* 0x00100406ff0e7984 */ /* 0x000e280008000800 */
[----:B------:R-:W-:Y:S01]  /*0580*/  LDS R17, [R0+0x10] ;  /* 0x0000100000117984 */ /* 0x000fe20000000800 */
[----:B0-----:R-:W-:-:S05]  /*0590*/  FFMA R19, R14, R11, R19 ;  /* 0x0000000b0e137223 */ /* 0x001fca0000000013 */
[----:B------:R-:W-:Y:S04]  /*05a0*/  STS [R0+0x4], R19 ;  /* 0x0000041300007388 */ /* 0x000fe80000000800 */
[----:B------:R-:W0:Y:S04]  /*05b0*/  LDS R12, [UR6+0x1008] ;  /* 0x00100806ff0c7984 */ /* 0x000e280008000800 */
[----:B------:R-:W-:Y:S01]  /*05c0*/  LDS R19, [R0+0x14] ;  /* 0x0000140000137984 */ /* 0x000fe20000000800 */
[----:B0-----:R-:W-:-:S03]  /*05d0*/  FFMA R13, R12, R11, R15 ;  /* 0x0000000b0c0d7223 */ /* 0x001fc6000000000f */
[----:B------:R-:W-:Y:S04]  /*05e0*/  LDS R15, [R0+0xc] ;  /* 0x00000c00000f7984 */ /* 0x000fe80000000800 */
        /* <DEDUP_REMOVED lines=111> */
[----:B------:R-:W0:Y:S02]  /*0ce0*/  LDS R12, [UR6+0x107c] ;  /* 0x00107c06ff0c7984 */ /* 0x000e240008000800 */
        /* <DEDUP_REMOVED lines=15> */
[----:B------:R-:W1:Y:S04]  /*0de0*/  LDS.128 R4, [R0] ;  /* 0x0000000000047984 */ /* 0x000e680000000c00 */
[----:B0-----:R-:W0:Y:S04]  /*0df0*/  LDS.128 R8, [R0+0x10] ;  /* 0x0000100000087984 */ /* 0x001e280000000c00 */
[----:B-1----:R1:W-:Y:S04]  /*0e00*/  STG.E desc[UR8][R2.64], R4 ;  /* 0x0000000402007986 */ /* 0x0023e8000c101908 */
[----:B------:R1:W-:Y:S04]  /*0e10*/  STG.E desc[UR8][R2.64+0x4], R5 ;  /* 0x0000040502007986 */ /* 0x0003e8000c101908 */
[----:B------:R1:W-:Y:S04]  /*0e20*/  STG.E desc[UR8][R2.64+0x8], R6 ;  /* 0x0000080602007986 */ /* 0x0003e8000c101908 */
[----:B------:R1:W-:Y:S04]  /*0e30*/  STG.E desc[UR8][R2.64+0xc], R7 ;  /* 0x00000c0702007986 */ /* 0x0003e8000c101908 */
[----:B0-----:R1:W-:Y:S04]  /*0e40*/  STG.E desc[UR8][R2.64+0x10], R8 ;  /* 0x0000100802007986 */ /* 0x0013e8000c101908 */
[----:B------:R1:W-:Y:S04]  /*0e50*/  STG.E desc[UR8][R2.64+0x14], R9 ;  /* 0x0000140902007986 */ /* 0x0003e8000c101908 */
[----:B------:R1:W-:Y:S04]  /*0e60*/  STG.E desc[UR8][R2.64+0x18], R10 ;  /* 0x0000180a02007986 */ /* 0x0003e8000c101908 */
[----:B------:R1:W-:Y:S02]  /*0e70*/  STG.E desc[UR8][R2.64+0x1c], R11 ;  /* 0x00001c0b02007986 */ /* 0x0003e4000c101908 */
.L_x_30:
[----:B------:R-:W-:Y:S05]  /*0e80*/  BSYNC.RECONVERGENT B0 ;  /* 0x0000000000007941 */ /* 0x000fea0003800200 */
.L_x_29:
[----:B------:R-:W-:Y:S04]  /*0e90*/  BSSY.RECONVERGENT B0, `(.L_x_31) ;  /* 0x0000020000007945 */ /* 0x000fe80003800200 */
[----:B------:R-:W-:Y:S05]  /*0ea0*/  @P0 BRA `(.L_x_32) ;  /* 0x0000000000780947 */ /* 0x000fea0003800000 */
[----:B-1----:R-:W1:Y:S04]  /*0eb0*/  LDS.128 R4, [R0+0x20] ;  /* 0x0000200000047984 */ /* 0x002e680000000c00 */
[----:B0-----:R-:W0:Y:S04]  /*0ec0*/  LDS.128 R8, [R0+0x30] ;  /* 0x0000300000087984 */ /* 0x001e280000000c00 */
[----:B------:R-:W2:Y:S04]  /*0ed0*/  LDS.128 R12, [R0+0x40] ;  /* 0x00004000000c7984 */ /* 0x000ea80000000c00 */
[----:B------:R-:W3:Y:S04]  /*0ee0*/  LDS.128 R16, [R0+0x50] ;  /* 0x0000500000107984 */ /* 0x000ee80000000c00 */
[----:B------:R-:W4:Y:S04]  /*0ef0*/  LDS.128 R20, [R0+0x60] ;  /* 0x0000600000147984 */ /* 0x000f280000000c00 */
[----:B------:R-:W5:Y:S04]  /*0f00*/  LDS.128 R24, [R0+0x70] ;  /* 0x0000700000187984 */ /* 0x000f680000000c00 */
[----:B-1----:R1:W-:Y:S04]  /*0f10*/  STG.E desc[UR8][R2.64+0x20], R4 ;  /* 0x0000200402007986 */ /* 0x0023e8000c101908 */
[----:B------:R1:W-:Y:S04]  /*0f20*/  STG.E desc[UR8][R2.64+0x24], R5 ;  /* 0x0000240502007986 */ /* 0x0003e8000c101908 */
[----:B------:R1:W-:Y:S04]  /*0f30*/  STG.E desc[UR8][R2.64+0x28], R6 ;  /* 0x0000280602007986 */ /* 0x0003e8000c101908 */
[----:B------:R1:W-:Y:S04]  /*0f40*/  STG.E desc[UR8][R2.64+0x2c], R7 ;  /* 0x00002c0702007986 */ /* 0x0003e8000c101908 */
[----:B0-----:R1:W-:Y:S04]  /*0f50*/  STG.E desc[UR8][R2.64+0x30], R8 ;  /* 0x0000300802007986 */ /* 0x0013e8000c101908 */
[----:B------:R1:W-:Y:S04]  /*0f60*/  STG.E desc[UR8][R2.64+0x34], R9 ;  /* 0x0000340902007986 */ /* 0x0003e8000c101908 */
[----:B------:R1:W-:Y:S04]  /*0f70*/  STG.E desc[UR8][R2.64+0x38], R10 ;  /* 0x0000380a02007986 */ /* 0x0003e8000c101908 */
[----:B------:R1:W-:Y:S04]  /*0f80*/  STG.E desc[UR8][R2.64+0x3c], R11 ;  /* 0x00003c0b02007986 */ /* 0x0003e8000c101908 */
[----:B--2---:R1:W-:Y:S04]  /*0f90*/  STG.E desc[UR8][R2.64+0x40], R12 ;  /* 0x0000400c02007986 */ /* 0x0043e8000c101908 */
[----:B------:R1:W-:Y:S04]  /*0fa0*/  STG.E desc[UR8][R2.64+0x44], R13 ;  /* 0x0000440d02007986 */ /* 0x0003e8000c101908 */
[----:B------:R1:W-:Y:S04]  /*0fb0*/  STG.E desc[UR8][R2.64+0x48], R14 ;  /* 0x0000480e02007986 */ /* 0x0003e8000c101908 */
[----:B------:R1:W-:Y:S04]  /*0fc0*/  STG.E desc[UR8][R2.64+0x4c], R15 ;  /* 0x00004c0f02007986 */ /* 0x0003e8000c101908 */
[----:B---3--:R1:W-:Y:S04]  /*0fd0*/  STG.E desc[UR8][R2.64+0x50], R16 ;  /* 0x0000501002007986 */ /* 0x0083e8000c101908 */
[----:B------:R1:W-:Y:S04]  /*0fe0*/  STG.E desc[UR8][R2.64+0x54], R17 ;  /* 0x0000541102007986 */ /* 0x0003e8000c101908 */
[----:B------:R1:W-:Y:S04]  /*0ff0*/  STG.E desc[UR8][R2.64+0x58], R18 ;  /* 0x0000581202007986 */ /* 0x0003e8000c101908 */
[----:B------:R1:W-:Y:S04]  /*1000*/  STG.E desc[UR8][R2.64+0x5c], R19 ;  /* 0x00005c1302007986 */ /* 0x0003e8000c101908 */
[----:B----4-:R1:W-:Y:S04]  /*1010*/  STG.E desc[UR8][R2.64+0x60], R20 ;  /* 0x0000601402007986 */ /* 0x0103e8000c101908 */
[----:B------:R1:W-:Y:S04]  /*1020*/  STG.E desc[UR8][R2.64+0x64], R21 ;  /* 0x0000641502007986 */ /* 0x0003e8000c101908 */
[----:B------:R1:W-:Y:S04]  /*1030*/  STG.E desc[UR8][R2.64+0x68], R22 ;  /* 0x0000681602007986 */ /* 0x0003e8000c101908 */
[----:B------:R1:W-:Y:S04]  /*1040*/  STG.E desc[UR8][R2.64+0x6c], R23 ;  /* 0x00006c1702007986 */ /* 0x0003e8000c101908 */
[----:B-----5:R1:W-:Y:S04]  /*1050*/  STG.E desc[UR8][R2.64+0x70], R24 ;  /* 0x0000701802007986 */ /* 0x0203e8000c101908 */
[----:B------:R1:W-:Y:S04]  /*1060*/  STG.E desc[UR8][R2.64+0x74], R25 ;  /* 0x0000741902007986 */ /* 0x0003e8000c101908 */
[----:B------:R1:W-:Y:S04]  /*1070*/  STG.E desc[UR8][R2.64+0x78], R26 ;  /* 0x0000781a02007986 */ /* 0x0003e8000c101908 */
[----:B------:R1:W-:Y:S02]  /*1080*/  STG.E desc[UR8][R2.64+0x7c], R27 ;  /* 0x00007c1b02007986 */ /* 0x0003e4000c101908 */
.L_x_32:
[----:B------:R-:W-:Y:S05]  /*1090*/  BSYNC.RECONVERGENT B0 ;  /* 0x0000000000007941 */ /* 0x000fea0003800200 */
.L_x_31:
[----:B------:R-:W-:Y:S06]  /*10a0*/  BAR.SYNC.DEFER_BLOCKING 0x0 ;  /* 0x0000000000007b1d */ /* 0x000fec0000010000 */
[----:B------:R-:W-:Y:S05]  /*10b0*/  EXIT ;  /* 0x000000000000794d */ /* 0x000fea0003800000 */
.L_x_33:
        /* <DEDUP_REMOVED lines=12> */
.L_x_42:


//--------------------- .text._Z20matrix_multiply_gpu1ILm1000EEvPfS0_S0_ --------------------------
	.section	.text._Z20matrix_multiply_gpu1ILm1000EEvPfS0_S0_,"ax",@progbits
	.align	128
        .global         _Z20matrix_multiply_gpu1ILm1000EEvPfS0_S0_
        .type           _Z20matrix_multiply_gpu1ILm1000EEvPfS0_S0_,@function
        .size           _Z20matrix_multiply_gpu1ILm1000EEvPfS0_S0_,(.L_x_43 - _Z20matrix_multiply_gpu1ILm1000EEvPfS0_S0_)
        .other          _Z20matrix_multiply_gpu1ILm1000EEvPfS0_S0_,@"STO_CUDA_ENTRY STV_DEFAULT"
_Z20matrix_multiply_gpu1ILm1000EEvPfS0_S0_:
.text._Z20matrix_multiply_gpu1ILm1000EEvPfS0_S0_:
[----:B------:R-:W-:Y:S01]  /*0000*/  LDC R1, c[0x0][0x37c] ;  /* 0x0000df00ff017b82 */ /* 0x000fe20000000800 */
[----:B------:R-:W0:Y:S07]  /*0010*/  S2R R0, SR_TID.X ;  /* 0x0000000000007919 */ /* 0x000e2e0000002100 */
[----:B------:R-:W0:Y:S01]  /*0020*/  S2UR UR4, SR_CTAID.X ;  /* 0x00000000000479c3 */ /* 0x000e220000002500 */
[----:B------:R-:W1:Y:S07]  /*0030*/  S2R R3, SR_TID.Y ;  /* 0x0000000000037919 */ /* 0x000e6e0000002200 */
[----:B------:R-:W0:Y:S08]  /*0040*/  LDC R9, c[0x0][0x360] ;  /* 0x0000d800ff097b82 */ /* 0x000e300000000800 */
[----:B------:R-:W1:Y:S08]  /*0050*/  S2UR UR5, SR_CTAID.Y ;  /* 0x00000000000579c3 */ /* 0x000e700000002600 */
[----:B------:R-:W1:Y:S01]  /*0060*/  LDC R2, c[0x0][0x364] ;  /* 0x0000d900ff027b82 */ /* 0x000e620000000800 */
[----:B0-----:R-:W-:-:S02]  /*0070*/  IMAD R9, R9, UR4, R0 ;  /* 0x0000000409097c24 */ /* 0x001fc4000f8e0200 */
[----:B-1----:R-:W-:-:S05]  /*0080*/  IMAD R0, R2, UR5, R3 ;  /* 0x0000000502007c24 */ /* 0x002fca000f8e0203 */
[----:B------:R-:W-:-:S04]  /*0090*/  VIMNMX.U32 R2, PT, PT, R9, R0, !PT ;  /* 0x0000000009027248 */ /* 0x000fc80007fe0000 */
[----:B------:R-:W-:-:S13]  /*00a0*/  ISETP.GT.U32.AND P0, PT, R2, 0x3e7, PT ;  /* 0x000003e70200780c */ /* 0x000fda0003f04070 */
[----:B------:R-:W-:Y:S05]  /*00b0*/  @P0 EXIT ;  /* 0x000000000000094d */ /* 0x000fea0003800000 */
[----:B------:R-:W0:Y:S01]  /*00c0*/  LDCU.64 UR4, c[0x0][0x388] ;  /* 0x00007100ff0477ac */ /* 0x000e220008000a00 */
[----:B------:R-:W1:Y:S01]  /*00d0*/  LDC.64 R4, c[0x0][0x380] ;  /* 0x0000e000ff047b82 */ /* 0x000e620000000a00 */
[----:B------:R-:W-:Y:S02]  /*00e0*/  IMAD R9, R9, 0x3e8, RZ ;  /* 0x000003e809097824 */ /* 0x000fe400078e02ff */
[----:B------:R-:W-:Y:S01]  /*00f0*/  HFMA2 R24, -RZ, RZ, 0, 0 ;  /* 0x00000000ff187431 */ /* 0x000fe200000001ff */
[----:B------:R-:W2:Y:S01]  /*0100*/  LDCU.64 UR6, c[0x0][0x358] ;  /* 0x00006b00ff0677ac */ /* 0x000ea20008000a00 */
[----:B0-----:R-:W-:Y:S01]  /*0110*/  LEA R2, P0, R0, UR4, 0x2 ;  /* 0x0000000400027c11 */ /* 0x001fe2000f8010ff */
[----:B------:R-:W-:-:S03]  /*0120*/  UMOV UR4, URZ ;  /* 0x000000ff00047c82 */ /* 0x000fc60008000000 */
[----:B------:R-:W-:Y:S02]  /*0130*/  IADD3 R2, P1, PT, R2, 0x3e80, RZ ;  /* 0x00003e8002027810 */ /* 0x000fe40007f3e0ff */
[----:B------:R-:W-:Y:S01]  /*0140*/  LEA.HI.X R3, R0, UR5, RZ, 0x2, P0 ;  /* 0x0000000500037c11 */ /* 0x000fe200080f14ff */
[----:B-1----:R-:W-:Y:S01]  /*0150*/  IMAD.WIDE.U32 R4, R9, 0x4, R4 ;  /* 0x0000000409047825 */ /* 0x002fe200078e0004 */
[----:B------:R-:W-:Y:S02]  /*0160*/  UMOV UR5, 0x10 ;  /* 0x0000001000057882 */ /* 0x000fe40000000000 */
[----:B--2---:R-:W-:-:S07]  /*0170*/  IADD3.X R3, PT, PT, RZ, R3, RZ, P1, !PT ;  /* 0x00000003ff037210 */ /* 0x004fce0000ffe4ff */
.L_x_34:
[----:B------:R-:W-:Y:S01]  /*0180*/  IADD3 R6, P0, PT, R4, UR5, RZ ;  /* 0x0000000504067c10 */ /* 0x000fe2000ff1e0ff */
[----:B------:R-:W2:Y:S03]  /*0190*/  LDG.E R8, desc[UR6][R2.64+-0x3e80] ;  /* 0xffc1800602087981 */ /* 0x000ea6000c1e1900 */
[----:B------:R-:W-:Y:S01]  /*01a0*/  IADD3.X R7, PT, PT, R5, UR4, RZ, P0, !PT ;  /* 0x0000000405077c10 */ /* 0x000fe200087fe4ff */
[----:B------:R-:W3:Y:S04]  /*01b0*/  LDG.E R22, desc[UR6][R2.64+-0x2ee0] ;  /* 0xffd1200602167981 */ /* 0x000ee8000c1e1900 */
[----:B------:R-:W2:Y:S04]  /*01c0*/  LDG.E R11, desc[UR6][R6.64+-0x10] ;  /* 0xfffff006060b7981 */ /* 0x000ea8000c1e1900 */
[----:B------:R-:W3:Y:S04]  /*01d0*/  LDG.E R25, desc[UR6][R6.64+-0xc] ;  /* 0xfffff40606197981 */ /* 0x000ee8000c1e1900 */
[----:B------:R-:W4:Y:S04]  /*01e0*/  LDG.E R20, desc[UR6][R2.64+-0x1f40] ;  /* 0xffe0c00602147981 */ /* 0x000f28000c1e1900 */
[----:B------:R-:W4:Y:S04]  /*01f0*/  LDG.E R23, desc[UR6][R6.64+-0x8] ;  /* 0xfffff80606177981 */ /* 0x000f28000c1e1900 */
[----:B------:R-:W5:Y:S04]  /*0200*/  LDG.E R21, desc[UR6][R2.64+-0xfa0] ;  /* 0xfff0600602157981 */ /* 0x000f68000c1e1900 */
        /* <DEDUP_REMOVED lines=8> */
[----:B------:R-:W5:Y:S01]  /*0290*/  LDG.E R13, desc[UR6][R6.64+0xc] ;  /* 0x00000c06060d7981 */ /* 0x000f62000c1e1900 */
[----:B--2---:R-:W-:-:S03]  /*02a0*/  FFMA R24, R11, R8, R24 ;  /* 0x000000080b187223 */ /* 0x004fc60000000018 */
[----:B------:R-:W2:Y:S04]  /*02b0*/  LDG.E R8, desc[UR6][R2.64+0x3e80] ;  /* 0x003e800602087981 */ /* 0x000ea8000c1e1900 */
[----:B------:R-:W2:Y:S01]  /*02c0*/  LDG.E R11, desc[UR6][R6.64+0x10] ;  /* 0x00001006060b7981 */ /* 0x000ea2000c1e1900 */
[----:B---3--:R-:W-:-:S03]  /*02d0*/  FFMA R24, R25, R22, R24 ;  /* 0x0000001619187223 */ /* 0x008fc60000000018 */
[----:B------:R-:W3:Y:S04]  /*02e0*/  LDG.E R22, desc[UR6][R2.64+0x4e20] ;  /* 0x004e200602167981 */ /* 0x000ee8000c1e1900 */
[----:B------:R-:W3:Y:S01]  /*02f0*/  LDG.E R25, desc[UR6][R6.64+0x14] ;  /* 0x0000140606197981 */ /* 0x000ee2000c1e1900 */
[----:B----4-:R-:W-:-:S03]  /*0300*/  FFMA R27, R23, R20, R24 ;  /* 0x00000014171b7223 */ /* 0x010fc60000000018 */
[----:B------:R-:W4:Y:S04]  /*0310*/  LDG.E R20, desc[UR6][R2.64+0x5dc0] ;  /* 0x005dc00602147981 */ /* 0x000f28000c1e1900 */
[----:B------:R-:W4:Y:S01]  /*0320*/  LDG.E R23, desc[UR6][R6.64+0x18] ;  /* 0x0000180606177981 */ /* 0x000f22000c1e1900 */
[----:B-----5:R-:W-:-:S03]  /*0330*/  FFMA R24, R18, R21, R27 ;  /* 0x0000001512187223 */ /* 0x020fc6000000001b */
[----:B------:R-:W5:Y:S04]  /*0340*/  LDG.E R18, desc[UR6][R2.64+0x6d60] ;  /* 0x006d600602127981 */ /* 0x000f68000c1e1900 */
[----:B------:R-:W5:Y:S01]  /*0350*/  LDG.E R21, desc[UR6][R6.64+0x1c] ;  /* 0x00001c0606157981 */ /* 0x000f62000c1e1900 */
[----:B------:R-:W-:-:S03]  /*0360*/  FFMA R24, R19, R16, R24 ;  /* 0x0000001013187223 */ /* 0x000fc60000000018 */
        /* <DEDUP_REMOVED lines=79> */
[----:B------:R-:W5:Y:S04]  /*0860*/  LDG.E R15, desc[UR6][R6.64+0x88] ;  /* 0x00008806060f7981 */ /* 0x000f68000c1e1900 */
[----:B------:R-:W5:Y:S04]  /*0870*/  LDG.E R24, desc[UR6][R6.64+0x8c] ;  /* 0x00008c0606187981 */ /* 0x000f68000c1e1900 */
[----:B------:R0:W5:Y:S01]  /*0880*/  LDG.E R27, desc[UR6][R2.64+0x222e0] ;  /* 0x0222e006021b7981 */ /* 0x000162000c1e1900 */
[----:B------:R-:W-:Y:S01]  /*0890*/  FFMA R10, R10, R13, R29 ;  /* 0x0000000d0a0a7223 */ /* 0x000fe2000000001d */
[----:B------:R-:W-:-:S04]  /*08a0*/  UIADD3 UR5, UP0, UPT, UR5, 0xa0, URZ ;  /* 0x000000a005057890 */ /* 0x000fc8000ff1e0ff */
[----:B------:R-:W-:Y:S02]  /*08b0*/  UIADD3.X UR4, UPT, UPT, URZ, UR4, URZ, UP0, !UPT ;  /* 0x00000004ff047290 */ /* 0x000fe400087fe4ff */
[----:B------:R-:W-:-:S04]  /*08c0*/  UISETP.NE.U32.AND UP0, UPT, UR5, 0xfb0, UPT ;  /* 0x00000fb00500788c */ /* 0x000fc8000bf05070 */
[----:B------:R-:W-:Y:S01]  /*08d0*/  UISETP.NE.AND.EX UP0, UPT, UR4, URZ, UPT, UP0 ;  /* 0x000000ff0400728c */ /* 0x000fe2000bf05300 */
[----:B0-----:R-:W-:-:S04]  /*08e0*/  IADD3 R2, P0, PT, R2, 0x27100, RZ ;  /* 0x0002710002027810 */ /* 0x001fc80007f1e0ff */
[----:B------:R-:W-:Y:S01]  /*08f0*/  IADD3.X R3, PT, PT, RZ, R3, RZ, P0, !PT ;  /* 0x00000003ff037210 */ /* 0x000fe200007fe4ff */
[----:B--2---:R-:W-:-:S04]  /*0900*/  FFMA R11, R11, R8, R10 ;  /* 0x000000080b0b7223 */ /* 0x004fc8000000000a */
[----:B---3--:R-:W-:-:S04]  /*0910*/  FFMA R11, R22, R25, R11 ;  /* 0x00000019160b7223 */ /* 0x008fc8000000000b */
[----:B----4-:R-:W-:-:S04]  /*0920*/  FFMA R11, R20, R23, R11 ;  /* 0x00000017140b7223 */ /* 0x010fc8000000000b */
[----:B-----5:R-:W-:-:S04]  /*0930*/  FFMA R11, R18, R21, R11 ;  /* 0x00000015120b7223 */ /* 0x020fc8000000000b */
[----:B------:R-:W-:-:S04]  /*0940*/  FFMA R11, R16, R19, R11 ;  /* 0x00000013100b7223 */ /* 0x000fc8000000000b */
[----:B------:R-:W-:-:S04]  /*0950*/  FFMA R14, R14, R17, R11 ;  /* 0x000000110e0e7223 */ /* 0x000fc8000000000b */
[----:B------:R-:W-:-:S04]  /*0960*/  FFMA R15, R15, R12, R14 ;  /* 0x0000000c0f0f7223 */ /* 0x000fc8000000000e */
[----:B------:R-:W-:Y:S01]  /*0970*/  FFMA R24, R24, R27, R15 ;  /* 0x0000001b18187223 */ /* 0x000fe2000000000f */
[----:B------:R-:W-:Y:S06]  /*0980*/  BRA.U UP0, `(.L_x_34) ;  /* 0xfffffff500fc7547 */ /* 0x000fec000b83ffff */
[----:B------:R-:W0:Y:S01]  /*0990*/  LDCU.64 UR4, c[0x0][0x390] ;  /* 0x00007200ff0477ac */ /* 0x000e220008000a00 */
[----:B------:R-:W-:-:S04]  /*09a0*/  IADD3 R0, P0, PT, R0, R9, RZ ;  /* 0x0000000900007210 */ /* 0x000fc80007f1e0ff */
[----:B------:R-:W-:Y:S02]  /*09b0*/  IADD3.X R3, PT, PT, RZ, RZ, RZ, P0, !PT ;  /* 0x000000ffff037210 */ /* 0x000fe400007fe4ff */
[----:B0-----:R-:W-:-:S04]  /*09c0*/  LEA R2, P0, R0, UR4, 0x2 ;  /* 0x0000000400027c11 */ /* 0x001fc8000f8010ff */
[----:B------:R-:W-:-:S05]  /*09d0*/  LEA.HI.X R3, R0, UR5, R3, 0x2, P0 ;  /* 0x0000000500037c11 */ /* 0x000fca00080f1403 */
[----:B------:R-:W-:Y:S01]  /*09e0*/  STG.E desc[UR6][R2.64], R24 ;  /* 0x0000001802007986 */ /* 0x000fe2000c101906 */
[----:B------:R-:W-:Y:S05]  /*09f0*/  EXIT ;  /* 0x000000000000794d */ /* 0x000fea0003800000 */
.L_x_35:
        /* <DEDUP_REMOVED lines=16> */
.L_x_43:


//--------------------- .nv.shared.reserved.0     --------------------------
	.section	.nv.shared.reserved.0,"aw",@nobits
	.weak		__nv_reservedSMEM_offset_0_alias
	.size		__nv_reservedSMEM_offset_0_alias, 0, 64
	.other		__nv_reservedSMEM_offset_0_alias,@"STO_CUDA_RESERVED_SHARED STV_DEFAULT"
__nv_reservedSMEM_offset_0_alias:
	.zero		0
	.zero		64


//--------------------- .nv.shared._Z20matrix_multiply_gpu4ILm1000ELm32EEvPfS0_S0_ --------------------------
	.section	.nv.shared._Z20matrix_multiply_gpu4ILm1000ELm32EEvPfS0_S0_,"aw",@nobits
	.sectionflags	@""
	.align	4
.nv.shared._Z20matrix_multiply_gpu4ILm1000ELm32EEvPfS0_S0_:
	.zero		5120


//--------------------- .nv.shared._Z21matrix_multiply_gpu23ILm1000ELm64ELb1EEvPfS0_S0_ --------------------------
	.section	.nv.shared._Z21matrix_multiply_gpu23ILm1000ELm64ELb1EEvPfS0_S0_,"aw",@nobits
	.sectionflags	@""
	.align	4
.nv.shared._Z21matrix_multiply_gpu23ILm1000ELm64ELb1EEvPfS0_S0_:
	.zero		17920


//--------------------- .nv.shared._Z21matrix_multiply_gpu23ILm1000ELm32ELb1EEvPfS0_S0_ --------------------------
	.section	.nv.shared._Z21matrix_multiply_gpu23ILm1000ELm32ELb1EEvPfS0_S0_,"aw",@nobits
	.sectionflags	@""
	.align	4
.nv.shared._Z21matrix_multiply_gpu23ILm1000ELm32ELb1EEvPfS0_S0_:
	.zero		5376


//--------------------- .nv.shared._Z21matrix_multiply_gpu23ILm1000ELm96ELb0EEvPfS0_S0_ --------------------------
	.section	.nv.shared._Z21matrix_multiply_gpu23ILm1000ELm96ELb0EEvPfS0_S0_,"aw",@nobits
	.sectionflags	@""
	.align	4
.nv.shared._Z21matrix_multiply_gpu23ILm1000ELm96ELb0EEvPfS0_S0_:
	.zero		38272


//--------------------- .nv.shared._Z21matrix_multiply_gpu23ILm1000ELm64ELb0EEvPfS0_S0_ --------------------------
	.section	.nv.shared._Z21matrix_multiply_gpu23ILm1000ELm64ELb0EEvPfS0_S0_,"aw",@nobits
	.sectionflags	@""
	.align	4
.nv.shared._Z21matrix_multiply_gpu23ILm1000ELm64ELb0EEvPfS0_S0_:
	.zero		17664


//--------------------- .nv.shared._Z21matrix_multiply_gpu23ILm1000ELm32ELb0EEvPfS0_S0_ --------------------------
	.section	.nv.shared._Z21matrix_multiply_gpu23ILm1000ELm32ELb0EEvPfS0_S0_,"aw",@nobits
	.sectionflags	@""
	.align	4
.nv.shared._Z21matrix_multiply_gpu23ILm1000ELm32ELb0EEvPfS0_S0_:
	.zero		5248


//--------------------- .nv.constant0._Z20matrix_multiply_gpu5ILm1000ELm32EEvPfS0_S0_ --------------------------
	.section	.nv.constant0._Z20matrix_multiply_gpu5ILm1000ELm32EEvPfS0_S0_,"a",@progbits
	.sectionflags	@""
	.align	4
.nv.constant0._Z20matrix_multiply_gpu5ILm1000ELm32EEvPfS0_S0_:
	.zero		920


//--------------------- .nv.constant0._Z20matrix_multiply_gpu4ILm1000ELm32EEvPfS0_S0_ --------------------------
	.section	.nv.constant0._Z20matrix_multiply_gpu4ILm1000ELm32EEvPfS0_S0_,"a",@progbits
	.sectionflags	@""
	.align	4
.nv.constant0._Z20matrix_multiply_gpu4ILm1000ELm32EEvPfS0_S0_:
	.zero		920


//--------------------- .nv.constant0._Z21matrix_multiply_gpu23ILm1000ELm64ELb1EEvPfS0_S0_ --------------------------
	.section	.nv.constant0._Z21matrix_multiply_gpu23ILm1000ELm64ELb1EEvPfS0_S0_,"a",@progbits
	.sectionflags	@""
	.align	4
.nv.constant0._Z21matrix_multiply_gpu23ILm1000ELm64ELb1EEvPfS0_S0_:
	.zero		920


//--------------------- .nv.constant0._Z21matrix_multiply_gpu23ILm1000ELm32ELb1EEvPfS0_S0_ --------------------------
	.section	.nv.constant0._Z21matrix_multiply_gpu23ILm1000ELm32ELb1EEvPfS0_S0_,"a",@progbits
	.sectionflags	@""
	.align	4
.nv.constant0._Z21matrix_multiply_gpu23ILm1000ELm32ELb1EEvPfS0_S0_:
	.zero		920


//--------------------- .nv.constant0._Z21matrix_multiply_gpu23ILm1000ELm96ELb0EEvPfS0_S0_ --------------------------
	.section	.nv.constant0._Z21matrix_multiply_gpu23ILm1000ELm96ELb0EEvPfS0_S0_,"a",@progbits
	.sectionflags	@""
	.align	4
.nv.constant0._Z21matrix_multiply_gpu23ILm1000ELm96ELb0EEvPfS0_S0_:
	.zero		920


//--------------------- .nv.constant0._Z21matrix_multiply_gpu23ILm1000ELm64ELb0EEvPfS0_S0_ --------------------------
	.section	.nv.constant0._Z21matrix_multiply_gpu23ILm1000ELm64ELb0EEvPfS0_S0_,"a",@progbits
	.sectionflags	@""
	.align	4
.nv.constant0._Z21matrix_multiply_gpu23ILm1000ELm64ELb0EEvPfS0_S0_:
	.zero		920


//--------------------- .nv.constant0._Z21matrix_multiply_gpu23ILm1000ELm32ELb0EEvPfS0_S0_ --------------------------
	.section	.nv.constant0._Z21matrix_multiply_gpu23ILm1000ELm32ELb0EEvPfS0_S0_,"a",@progbits
	.sectionflags	@""
	.align	4
.nv.constant0._Z21matrix_multiply_gpu23ILm1000ELm32ELb0EEvPfS0_S0_:
	.zero		920


//--------------------- .nv.constant0._Z20matrix_multiply_gpu1ILm1000EEvPfS0_S0_ --------------------------
	.section	.nv.constant0._Z20matrix_multiply_gpu1ILm1000EEvPfS0_S0_,"a",@progbits
	.sectionflags	@""
	.align	4
.nv.constant0._Z20matrix_multiply_gpu1ILm1000EEvPfS0_S0_:
	.zero		920


//--------------------- SYMBOLS --------------------------

	.type		.nv.reservedSmem.offset0,@object
	.size		.nv.reservedSmem.offset0,0x4
	.type		.nv.reservedSmem.cap,@object
	.size		.nv.reservedSmem.cap,0x4
